	.target	sm_90a

	.elftype	@"ET_EXEC"


//--------------------- .note.nv.tkinfo           --------------------------
	.section	.note.nv.tkinfo,"",@"SHT_NOTE"
	.sectionflags	@"SHF_NOTE_NV_TKINFO"
	.tkinfo
        /*0018*/ 	.word	0x00000002
        /*0030*/ 	.string	""
        /*0030*/ 	.string	"ptxas"
        /*0030*/ 	.string	"Cuda compilation tools, release 13.0, V13.0.88"
        /*0030*/ 	.string	"Build cuda_13.0.r13.0/compiler.36424714_0"
        /*0030*/ 	.string	"-arch sm_90a -m 64 "



//--------------------- .note.nv.cuinfo           --------------------------
	.section	.note.nv.cuinfo,"",@"SHT_NOTE"
	.sectionflags	@"SHF_NOTE_NV_CUINFO"
        /*0018*/ 	.short	0x0002
        /*001a*/ 	.short	0x005a
        /*001c*/ 	.short	0x0082
	.zero		2


//--------------------- .nv.info                  --------------------------
	.section	.nv.info,"",@"SHT_CUDA_INFO"
	.align	4


	//----- nvinfo : EIATTR_REGCOUNT
	.align		4
        /*0000*/ 	.byte	0x04, 0x2f
        /*0002*/ 	.short	(.L_12 - .L_11)
	.align		4
.L_11:
        /*0004*/ 	.word	index@(_ZN7cutlass13device_kernelINS_4gemm6kernel13GemmUniversalIN4cute5tupleIJiiiiEEENS1_10collective13CollectiveMmaINS1_37MainloopSm90TmaGmmaWarpSpecializedFP8ILi18ENS5_IJNS4_1CILi2EEESB_NSA_ILi1EEEEEENS1_35KernelTmaWarpSpecializedCooperativeEEENS5_IJNSA_ILi128EEENSA_ILi256EEENSA_ILi32EEEEEENS_12float_e5m2_tENS5_IJlSC_lEEESK_SL_NS4_8TiledMMAINS4_8MMA_AtomIJNS4_4SM904GMMA31MMA_64x256x32_F32E5M2E5M2_SS_TNILNSP_7ScaleInE1ELSR_1EEEEEENS4_6LayoutINS5_IJSB_SC_SC_EEENS5_IJSC_NSA_ILi0EEESW_EEEEENS5_IJNS4_10UnderscoreESZ_SZ_EEEEENS4_23SM90_TMA_LOAD_MULTICASTENS4_14ComposedLayoutINS4_7SwizzleILi1ELi4ELi3EEENS4_18smem_ptr_flag_bitsILi8EEENSU_INS5_IJNSA_ILi8EEESI_EEENS5_IJSI_SC_EEEEEEEvNS4_8identityES12_S1C_vS1D_EENS_8epilogue10collective6detail29Sm90TmaWarpSpecializedAdapterINS1G_15DefaultEpilogueISK_SL_SL_NS1F_6thread17LinearCombinationISK_Li1EffLNS1K_9ScaleType4KindE0ELNS_15FloatRoundStyleE2ESK_EENS1_15EpilogueDefaultEEEEEvvEEEEvNT_6ParamsE)
        /*0008*/ 	.word	0x000000a8


	//----- nvinfo : EIATTR_FRAME_SIZE
	.align		4
.L_12:
        /*000c*/ 	.byte	0x04, 0x11
        /*000e*/ 	.short	(.L_14 - .L_13)
	.align		4
.L_13:
        /*0010*/ 	.word	index@(_ZN7cutlass13device_kernelINS_4gemm6kernel13GemmUniversalIN4cute5tupleIJiiiiEEENS1_10collective13CollectiveMmaINS1_37MainloopSm90TmaGmmaWarpSpecializedFP8ILi18ENS5_IJNS4_1CILi2EEESB_NSA_ILi1EEEEEENS1_35KernelTmaWarpSpecializedCooperativeEEENS5_IJNSA_ILi128EEENSA_ILi256EEENSA_ILi32EEEEEENS_12float_e5m2_tENS5_IJlSC_lEEESK_SL_NS4_8TiledMMAINS4_8MMA_AtomIJNS4_4SM904GMMA31MMA_64x256x32_F32E5M2E5M2_SS_TNILNSP_7ScaleInE1ELSR_1EEEEEENS4_6LayoutINS5_IJSB_SC_SC_EEENS5_IJSC_NSA_ILi0EEESW_EEEEENS5_IJNS4_10UnderscoreESZ_SZ_EEEEENS4_23SM90_TMA_LOAD_MULTICASTENS4_14ComposedLayoutINS4_7SwizzleILi1ELi4ELi3EEENS4_18smem_ptr_flag_bitsILi8EEENSU_INS5_IJNSA_ILi8EEESI_EEENS5_IJSI_SC_EEEEEEEvNS4_8identityES12_S1C_vS1D_EENS_8epilogue10collective6detail29Sm90TmaWarpSpecializedAdapterINS1G_15DefaultEpilogueISK_SL_SL_NS1F_6thread17LinearCombinationISK_Li1EffLNS1K_9ScaleType4KindE0ELNS_15FloatRoundStyleE2ESK_EENS1_15EpilogueDefaultEEEEEvvEEEEvNT_6ParamsE)
        /*0014*/ 	.word	0x00000108


	//----- nvinfo : EIATTR_MIN_STACK_SIZE
	.align		4
.L_14:
        /*0018*/ 	.byte	0x04, 0x12
        /*001a*/ 	.short	(.L_16 - .L_15)
	.align		4
.L_15:
        /*001c*/ 	.word	index@(_ZN7cutlass13device_kernelINS_4gemm6kernel13GemmUniversalIN4cute5tupleIJiiiiEEENS1_10collective13CollectiveMmaINS1_37MainloopSm90TmaGmmaWarpSpecializedFP8ILi18ENS5_IJNS4_1CILi2EEESB_NSA_ILi1EEEEEENS1_35KernelTmaWarpSpecializedCooperativeEEENS5_IJNSA_ILi128EEENSA_ILi256EEENSA_ILi32EEEEEENS_12float_e5m2_tENS5_IJlSC_lEEESK_SL_NS4_8TiledMMAINS4_8MMA_AtomIJNS4_4SM904GMMA31MMA_64x256x32_F32E5M2E5M2_SS_TNILNSP_7ScaleInE1ELSR_1EEEEEENS4_6LayoutINS5_IJSB_SC_SC_EEENS5_IJSC_NSA_ILi0EEESW_EEEEENS5_IJNS4_10UnderscoreESZ_SZ_EEEEENS4_23SM90_TMA_LOAD_MULTICASTENS4_14ComposedLayoutINS4_7SwizzleILi1ELi4ELi3EEENS4_18smem_ptr_flag_bitsILi8EEENSU_INS5_IJNSA_ILi8EEESI_EEENS5_IJSI_SC_EEEEEEEvNS4_8identityES12_S1C_vS1D_EENS_8epilogue10collective6detail29Sm90TmaWarpSpecializedAdapterINS1G_15DefaultEpilogueISK_SL_SL_NS1F_6thread17LinearCombinationISK_Li1EffLNS1K_9ScaleType4KindE0ELNS_15FloatRoundStyleE2ESK_EENS1_15EpilogueDefaultEEEEEvvEEEEvNT_6ParamsE)
        /*0020*/ 	.word	0x00000108
.L_16:


//--------------------- .nv.compat                --------------------------
	.section	.nv.compat,"",@"SHT_CUDA_COMPAT_INFO"
	.align	4
        /*0000*/ 	.byte	0x02, 0x09, 0x01, 0x00, 0x02, 0x02, 0x04, 0x00, 0x02, 0x05, 0x05, 0x00, 0x03, 0x07, 0x01, 0x01
        /*0010*/ 	.byte	0x02, 0x03, 0x01, 0x00, 0x02, 0x06, 0x01, 0x00, 0x04, 0x0b, 0x08, 0x00, 0x00, 0x00, 0x00, 0x00
        /*0020*/ 	.byte	0x00, 0x00, 0x00, 0x00


//--------------------- .nv.info._ZN7cutlass13device_kernelINS_4gemm6kernel13GemmUniversalIN4cute5tupleIJiiiiEEENS1_10collective13CollectiveMmaINS1_37MainloopSm90TmaGmmaWarpSpecializedFP8ILi18ENS5_IJNS4_1CILi2EEESB_NSA_ILi1EEEEEENS1_35KernelTmaWarpSpecializedCooperativeEEENS5_IJNSA_ILi128EEENSA_ILi256EEENSA_ILi32EEEEEENS_12float_e5m2_tENS5_IJlSC_lEEESK_SL_NS4_8TiledMMAINS4_8MMA_AtomIJNS4_4SM904GMMA31MMA_64x256x32_F32E5M2E5M2_SS_TNILNSP_7ScaleInE1ELSR_1EEEEEENS4_6LayoutINS5_IJSB_SC_SC_EEENS5_IJSC_NSA_ILi0EEESW_EEEEENS5_IJNS4_10UnderscoreESZ_SZ_EEEEENS4_23SM90_TMA_LOAD_MULTICASTENS4_14ComposedLayoutINS4_7SwizzleILi1ELi4ELi3EEENS4_18smem_ptr_flag_bitsILi8EEENSU_INS5_IJNSA_ILi8EEESI_EEENS5_IJSI_SC_EEEEEEEvNS4_8identityES12_S1C_vS1D_EENS_8epilogue10collective6detail29Sm90TmaWarpSpecializedAdapterINS1G_15DefaultEpilogueISK_SL_SL_NS1F_6thread17LinearCombinationISK_Li1EffLNS1K_9ScaleType4KindE0ELNS_15FloatRoundStyleE2ESK_EENS1_15EpilogueDefaultEEEEEvvEEEEvNT_6ParamsE --------------------------
	.section	.nv.info._ZN7cutlass13device_kernelINS_4gemm6kernel13GemmUniversalIN4cute5tupleIJiiiiEEENS1_10collective13CollectiveMmaINS1_37MainloopSm90TmaGmmaWarpSpecializedFP8ILi18ENS5_IJNS4_1CILi2EEESB_NSA_ILi1EEEEEENS1_35KernelTmaWarpSpecializedCooperativeEEENS5_IJNSA_ILi128EEENSA_ILi256EEENSA_ILi32EEEEEENS_12float_e5m2_tENS5_IJlSC_lEEESK_SL_NS4_8TiledMMAINS4_8MMA_AtomIJNS4_4SM904GMMA31MMA_64x256x32_F32E5M2E5M2_SS_TNILNSP_7ScaleInE1ELSR_1EEEEEENS4_6LayoutINS5_IJSB_SC_SC_EEENS5_IJSC_NSA_ILi0EEESW_EEEEENS5_IJNS4_10UnderscoreESZ_SZ_EEEEENS4_23SM90_TMA_LOAD_MULTICASTENS4_14ComposedLayoutINS4_7SwizzleILi1ELi4ELi3EEENS4_18smem_ptr_flag_bitsILi8EEENSU_INS5_IJNSA_ILi8EEESI_EEENS5_IJSI_SC_EEEEEEEvNS4_8identityES12_S1C_vS1D_EENS_8epilogue10collective6detail29Sm90TmaWarpSpecializedAdapterINS1G_15DefaultEpilogueISK_SL_SL_NS1F_6thread17LinearCombinationISK_Li1EffLNS1K_9ScaleType4KindE0ELNS_15FloatRoundStyleE2ESK_EENS1_15EpilogueDefaultEEEEEvvEEEEvNT_6ParamsE,"",@"SHT_CUDA_INFO"
	.sectionflags	@""
	.align	4


	//----- nvinfo : EIATTR_CUDA_API_VERSION
	.align		4
        /*0000*/ 	.byte	0x04, 0x37
        /*0002*/ 	.short	(.L_18 - .L_17)
.L_17:
        /*0004*/ 	.word	0x00000082


	//----- nvinfo : EIATTR_KPARAM_INFO
	.align		4
.L_18:
        /*0008*/ 	.byte	0x04, 0x17
        /*000a*/ 	.short	(.L_20 - .L_19)
.L_19:
        /*000c*/ 	.word	0x00000000
        /*0010*/ 	.short	0x0000
        /*0012*/ 	.short	0x0070
        /*0014*/ 	.byte	0x00, 0xf0, 0x01, 0x10


	//----- nvinfo : EIATTR_SPARSE_MMA_MASK
	.align		4
.L_20:
        /*0018*/ 	.byte	0x03, 0x50
        /*001a*/ 	.short	0x0000


	//----- nvinfo : EIATTR_MAXREG_COUNT
	.align		4
        /*001c*/ 	.byte	0x03, 0x1b
        /*001e*/ 	.short	0x00a8


	//----- nvinfo : EIATTR_NUM_BARRIERS
	.align		4
        /*0020*/ 	.byte	0x02, 0x4c
        /*0022*/ 	.byte	0x01
	.zero		1


	//----- nvinfo : EIATTR_ANNOTATIONS
	.align		4
        /*0024*/ 	.byte	0x04, 0x55
        /*0026*/ 	.short	(.L_22 - .L_21)


	//   ....[0]....
.L_21:
        /*0028*/ 	.word	0x00000001
        /*002c*/ 	.byte	0x00, 0x09, 0x00, 0x00, 0x01, 0x00, 0x00, 0x00, 0xf0, 0x09, 0x00, 0x00, 0x01, 0x00, 0x00, 0x00
        /* <DEDUP_REMOVED lines=198> */
        /*0c9c*/ 	.byte	0x70, 0x0d, 0x01, 0x00


	//----- nvinfo : EIATTR_MERCURY_ISA_VERSION
	.align		4
.L_22:
        /*0ca0*/ 	.byte	0x03, 0x5f
        /*0ca2*/ 	.short	0x0101


	//----- nvinfo : EIATTR_INT_WARP_WIDE_INSTR_OFFSETS
	.align		4
        /*0ca4*/ 	.byte	0x04, 0x31
        /*0ca6*/ 	.short	(.L_24 - .L_23)


	//   ....[0]....
.L_23:
        /*0ca8*/ 	.word	0x00000740


	//   ....[1]....
        /*0cac*/ 	.word	0x00000760


	//   ....[2]....
        /*0cb0*/ 	.word	0x000008d0


	//----- nvinfo : EIATTR_COOP_GROUP_MASK_REGIDS
	.align		4
.L_24:
        /*0cb4*/ 	.byte	0x04, 0x29
        /*0cb6*/ 	.short	(.L_26 - .L_25)


	//   ....[0]....
.L_25:
        /*0cb8*/ 	.word	0xffffffff


	//   ....[1]....
        /*0cbc*/ 	.word	0xffffffff


	//   ....[2]....
        /*0cc0*/ 	.word	0xffffffff


	//   ....[3]....
        /*0cc4*/ 	.word	0xffffffff


	//   ....[4]....
        /*0cc8*/ 	.word	0xffffffff


	//   ....[5]....
        /*0ccc*/ 	.word	0xffffffff


	//----- nvinfo : EIATTR_COOP_GROUP_INSTR_OFFSETS
	.align		4
.L_26:
        /*0cd0*/ 	.byte	0x04, 0x28
        /*0cd2*/ 	.short	(.L_28 - .L_27)


	//   ....[0]....
.L_27:
        /*0cd4*/ 	.word	0x00000070


	//   ....[1]....
        /*0cd8*/ 	.word	0x00000080


	//   ....[2]....
        /*0cdc*/ 	.word	0x000001a0


	//   ....[3]....
        /*0ce0*/ 	.word	0x000005b0


	//   ....[4]....
        /*0ce4*/ 	.word	0x00000a30


	//   ....[5]....
        /*0ce8*/ 	.word	0x000017b0


	//----- nvinfo : EIATTR_REG_RECONFIG
	.align		4
.L_28:
        /*0cec*/ 	.byte	0x01, 0x54
	.zero		2


	//----- nvinfo : EIATTR_MBARRIER_INSTR_OFFSETS
	.align		4
        /*0cf0*/ 	.byte	0x04, 0x39
        /*0cf2*/ 	.short	(.L_30 - .L_29)


	//   ....[0]....
.L_29:
        /*0cf4*/ 	.word	0x00000340
        /*0cf8*/ 	.word	0x000000ff
        /*0cfc*/ 	.word	0x00000000
        /*0d00*/ 	.short	0x0100
        /*0d02*/ 	.byte	0x09
	.zero		1


	//   ....[1]....
        /*0d04*/ 	.word	0x00000350
        /*0d08*/ 	.word	0x000000ff
        /*0d0c*/ 	.word	0x00000090
        /*0d10*/ 	.short	0x0100
        /*0d12*/ 	.byte	0x09
	.zero		1


	//   ....[2]....
        /*0d14*/ 	.word	0x00000360
        /*0d18*/ 	.word	0x000000ff
        /*0d1c*/ 	.word	0x00000008
        /*0d20*/ 	.short	0x0100
        /*0d22*/ 	.byte	0x09
	.zero		1


	//   ....[3]....
        /*0d24*/ 	.word	0x00000370
        /*0d28*/ 	.word	0x000000ff
        /*0d2c*/ 	.word	0x00000098
        /*0d30*/ 	.short	0x0100
        /*0d32*/ 	.byte	0x09
	.zero		1


	//   ....[4]....
        /*0d34*/ 	.word	0x00000380
        /*0d38*/ 	.word	0x000000ff
        /*0d3c*/ 	.word	0x00000010
        /*0d40*/ 	.short	0x0100
        /*0d42*/ 	.byte	0x09
	.zero		1


	//   ....[5]....
        /*0d44*/ 	.word	0x00000390
        /*0d48*/ 	.word	0x000000ff
        /*0d4c*/ 	.word	0x000000a0
        /*0d50*/ 	.short	0x0100
        /*0d52*/ 	.byte	0x09
	.zero		1


	//   ....[6]....
        /*0d54*/ 	.word	0x000003a0
        /*0d58*/ 	.word	0x000000ff
        /*0d5c*/ 	.word	0x00000018
        /*0d60*/ 	.short	0x0100
        /*0d62*/ 	.byte	0x09
	.zero		1


	//   ....[7]....
        /*0d64*/ 	.word	0x000003b0
        /*0d68*/ 	.word	0x000000ff
        /*0d6c*/ 	.word	0x000000a8
        /*0d70*/ 	.short	0x0100
        /*0d72*/ 	.byte	0x09
	.zero		1


	//   ....[8]....
        /*0d74*/ 	.word	0x000003c0
        /*0d78*/ 	.word	0x000000ff
        /*0d7c*/ 	.word	0x00000020
        /*0d80*/ 	.short	0x0100
        /*0d82*/ 	.byte	0x09
	.zero		1


	//   ....[9]....
        /*0d84*/ 	.word	0x000003d0
        /*0d88*/ 	.word	0x000000ff
        /*0d8c*/ 	.word	0x000000b0
        /*0d90*/ 	.short	0x0100
        /*0d92*/ 	.byte	0x09
	.zero		1


	//   ....[10]....
        /*0d94*/ 	.word	0x000003e0
        /*0d98*/ 	.word	0x000000ff
        /*0d9c*/ 	.word	0x00000028
        /*0da0*/ 	.short	0x0100
        /*0da2*/ 	.byte	0x09
	.zero		1


	//   ....[11]....
        /*0da4*/ 	.word	0x000003f0
        /*0da8*/ 	.word	0x000000ff
        /*0dac*/ 	.word	0x000000b8
        /*0db0*/ 	.short	0x0100
        /*0db2*/ 	.byte	0x09
	.zero		1


	//   ....[12]....
        /*0db4*/ 	.word	0x00000400
        /*0db8*/ 	.word	0x000000ff
        /*0dbc*/ 	.word	0x00000030
        /*0dc0*/ 	.short	0x0100
        /*0dc2*/ 	.byte	0x09
	.zero		1


	//   ....[13]....
        /*0dc4*/ 	.word	0x00000410
        /*0dc8*/ 	.word	0x000000ff
        /*0dcc*/ 	.word	0x000000c0
        /*0dd0*/ 	.short	0x0100
        /*0dd2*/ 	.byte	0x09
	.zero		1


	//   ....[14]....
        /*0dd4*/ 	.word	0x00000420
        /*0dd8*/ 	.word	0x000000ff
        /*0ddc*/ 	.word	0x00000038
        /*0de0*/ 	.short	0x0100
        /*0de2*/ 	.byte	0x09
	.zero		1


	//   ....[15]....
        /*0de4*/ 	.word	0x00000430
        /*0de8*/ 	.word	0x000000ff
        /*0dec*/ 	.word	0x000000c8
        /*0df0*/ 	.short	0x0100
        /*0df2*/ 	.byte	0x09
	.zero		1


	//   ....[16]....
        /*0df4*/ 	.word	0x00000440
        /*0df8*/ 	.word	0x000000ff
        /*0dfc*/ 	.word	0x00000040
        /*0e00*/ 	.short	0x0100
        /*0e02*/ 	.byte	0x09
	.zero		1


	//   ....[17]....
        /*0e04*/ 	.word	0x00000450
        /*0e08*/ 	.word	0x000000ff
        /*0e0c*/ 	.word	0x000000d0
        /*0e10*/ 	.short	0x0100
        /*0e12*/ 	.byte	0x09
	.zero		1


	//   ....[18]....
        /*0e14*/ 	.word	0x00000460
        /*0e18*/ 	.word	0x000000ff
        /*0e1c*/ 	.word	0x00000048
        /*0e20*/ 	.short	0x0100
        /*0e22*/ 	.byte	0x09
	.zero		1


	//   ....[19]....
        /*0e24*/ 	.word	0x00000470
        /*0e28*/ 	.word	0x000000ff
        /*0e2c*/ 	.word	0x000000d8
        /*0e30*/ 	.short	0x0100
        /*0e32*/ 	.byte	0x09
	.zero		1


	//   ....[20]....
        /*0e34*/ 	.word	0x00000480
        /*0e38*/ 	.word	0x000000ff
        /*0e3c*/ 	.word	0x00000050
        /*0e40*/ 	.short	0x0100
        /*0e42*/ 	.byte	0x09
	.zero		1


	//   ....[21]....
        /*0e44*/ 	.word	0x00000490
        /*0e48*/ 	.word	0x000000ff
        /*0e4c*/ 	.word	0x000000e0
        /*0e50*/ 	.short	0x0100
        /*0e52*/ 	.byte	0x09
	.zero		1


	//   ....[22]....
        /*0e54*/ 	.word	0x000004a0
        /*0e58*/ 	.word	0x000000ff
        /*0e5c*/ 	.word	0x00000058
        /*0e60*/ 	.short	0x0100
        /*0e62*/ 	.byte	0x09
	.zero		1


	//   ....[23]....
        /*0e64*/ 	.word	0x000004b0
        /*0e68*/ 	.word	0x000000ff
        /*0e6c*/ 	.word	0x000000e8
        /*0e70*/ 	.short	0x0100
        /*0e72*/ 	.byte	0x09
	.zero		1


	//   ....[24]....
        /*0e74*/ 	.word	0x000004c0
        /*0e78*/ 	.word	0x000000ff
        /*0e7c*/ 	.word	0x00000060
        /*0e80*/ 	.short	0x0100
        /*0e82*/ 	.byte	0x09
	.zero		1


	//   ....[25]....
        /*0e84*/ 	.word	0x000004d0
        /*0e88*/ 	.word	0x000000ff
        /*0e8c*/ 	.word	0x000000f0
        /*0e90*/ 	.short	0x0100
        /*0e92*/ 	.byte	0x09
	.zero		1


	//   ....[26]....
        /*0e94*/ 	.word	0x000004e0
        /*0e98*/ 	.word	0x000000ff
        /*0e9c*/ 	.word	0x00000068
        /*0ea0*/ 	.short	0x0100
        /*0ea2*/ 	.byte	0x09
	.zero		1


	//   ....[27]....
        /*0ea4*/ 	.word	0x000004f0
        /*0ea8*/ 	.word	0x000000ff
        /*0eac*/ 	.word	0x000000f8
        /*0eb0*/ 	.short	0x0100
        /*0eb2*/ 	.byte	0x09
	.zero		1


	//   ....[28]....
        /*0eb4*/ 	.word	0x00000500
        /*0eb8*/ 	.word	0x000000ff
        /*0ebc*/ 	.word	0x00000070
        /*0ec0*/ 	.short	0x0100
        /*0ec2*/ 	.byte	0x09
	.zero		1


	//   ....[29]....
        /*0ec4*/ 	.word	0x00000510
        /*0ec8*/ 	.word	0x000000ff
        /*0ecc*/ 	.word	0x00000100
        /*0ed0*/ 	.short	0x0100
        /*0ed2*/ 	.byte	0x09
	.zero		1


	//   ....[30]....
        /*0ed4*/ 	.word	0x00000520
        /*0ed8*/ 	.word	0x000000ff
        /*0edc*/ 	.word	0x00000078
        /*0ee0*/ 	.short	0x0100
        /*0ee2*/ 	.byte	0x09
	.zero		1


	//   ....[31]....
        /*0ee4*/ 	.word	0x00000530
        /*0ee8*/ 	.word	0x000000ff
        /*0eec*/ 	.word	0x00000108
        /*0ef0*/ 	.short	0x0100
        /*0ef2*/ 	.byte	0x09
	.zero		1


	//   ....[32]....
        /*0ef4*/ 	.word	0x00000540
        /*0ef8*/ 	.word	0x000000ff
        /*0efc*/ 	.word	0x00000080
        /*0f00*/ 	.short	0x0100
        /*0f02*/ 	.byte	0x09
	.zero		1


	//   ....[33]....
        /*0f04*/ 	.word	0x00000550
        /*0f08*/ 	.word	0x000000ff
        /*0f0c*/ 	.word	0x00000110
        /*0f10*/ 	.short	0x0100
        /*0f12*/ 	.byte	0x09
	.zero		1


	//   ....[34]....
        /*0f14*/ 	.word	0x00000560
        /*0f18*/ 	.word	0x000000ff
        /*0f1c*/ 	.word	0x00000088
        /*0f20*/ 	.short	0x0100
        /*0f22*/ 	.byte	0x09
	.zero		1


	//   ....[35]....
        /*0f24*/ 	.word	0x00000570
        /*0f28*/ 	.word	0x000000ff
        /*0f2c*/ 	.word	0x00000118
        /*0f30*/ 	.short	0x0100
        /*0f32*/ 	.byte	0x09
	.zero		1


	//   ....[36]....
        /*0f34*/ 	.word	0x00000960
        /*0f38*/ 	.word	0x000000ff
        /*0f3c*/ 	.word	0x00000130
        /*0f40*/ 	.short	0x0100
        /*0f42*/ 	.byte	0x06
	.zero		1


	//   ....[37]....
        /*0f44*/ 	.word	0x000009d0
        /*0f48*/ 	.word	0x000000ff
        /*0f4c*/ 	.word	0x00000138
        /*0f50*/ 	.short	0x0100
        /*0f52*/ 	.byte	0x06
	.zero		1


	//   ....[38]....
        /*0f54*/ 	.word	0x00001fc0
        /*0f58*/ 	.word	0x000000ff
        /*0f5c*/ 	.word	0x00000000
        /*0f60*/ 	.short	0x010a
        /*0f62*/ 	.byte	0x06
	.zero		1


	//   ....[39]....
        /*0f64*/ 	.word	0x00002000
        /*0f68*/ 	.word	0x000000ff
        /*0f6c*/ 	.word	0x00000000
        /*0f70*/ 	.short	0x010a
        /*0f72*/ 	.byte	0x06
	.zero		1


	//   ....[40]....
        /*0f74*/ 	.word	0x000031c0
        /*0f78*/ 	.word	0x000000ff
        /*0f7c*/ 	.word	0x00000000
        /*0f80*/ 	.short	0x010a
        /*0f82*/ 	.byte	0x09
	.zero		1


	//   ....[41]....
        /*0f84*/ 	.word	0x00003200
        /*0f88*/ 	.word	0x000000ff
        /*0f8c*/ 	.word	0x00000000
        /*0f90*/ 	.short	0x010a
        /*0f92*/ 	.byte	0x09
	.zero		1


	//   ....[42]....
        /*0f94*/ 	.word	0x00004240
        /*0f98*/ 	.word	0x000000e5
        /*0f9c*/ 	.word	0x00000000
        /*0fa0*/ 	.short	0x0101
        /*0fa2*/ 	.byte	0x3f
	.zero		1


	//   ....[43]....
        /*0fa4*/ 	.word	0x00005460
        /*0fa8*/ 	.word	0x00000018
        /*0fac*/ 	.word	0x00000000
        /*0fb0*/ 	.short	0x0101
        /*0fb2*/ 	.byte	0x3f
	.zero		1


	//   ....[44]....
        /*0fb4*/ 	.word	0x0000f770
        /*0fb8*/ 	.word	0x0000000b
        /*0fbc*/ 	.word	0x00000090
        /*0fc0*/ 	.short	0x010a
        /*0fc2*/ 	.byte	0x3f
	.zero		1


	//   ....[45]....
        /*0fc4*/ 	.word	0x0000fb60
        /*0fc8*/ 	.word	0x00000004
        /*0fcc*/ 	.word	0x00000138
        /*0fd0*/ 	.short	0x0101
        /*0fd2*/ 	.byte	0x3f
	.zero		1


	//   ....[46]....
        /*0fd4*/ 	.word	0x000102e0
        /*0fd8*/ 	.word	0x00000007
        /*0fdc*/ 	.word	0x00000000
        /*0fe0*/ 	.short	0x010a
        /*0fe2*/ 	.byte	0x3f
	.zero		1


	//   ....[47]....
        /*0fe4*/ 	.word	0x00010360
        /*0fe8*/ 	.word	0x00000009
        /*0fec*/ 	.word	0x00000000
        /*0ff0*/ 	.short	0x010a
        /*0ff2*/ 	.byte	0x3f
	.zero		1


	//   ....[48]....
        /*0ff4*/ 	.word	0x000103f0
        /*0ff8*/ 	.word	0x00000006
        /*0ffc*/ 	.word	0x00000000
        /*1000*/ 	.short	0x010a
        /*1002*/ 	.byte	0x3f
	.zero		1


	//   ....[49]....
        /*1004*/ 	.word	0x00010480
        /*1008*/ 	.word	0x00000009
        /*100c*/ 	.word	0x00000000
        /*1010*/ 	.short	0x010a
        /*1012*/ 	.byte	0x3f
	.zero		1


	//   ....[50]....
        /*1014*/ 	.word	0x00010510
        /*1018*/ 	.word	0x00000006
        /*101c*/ 	.word	0x00000000
        /*1020*/ 	.short	0x010a
        /*1022*/ 	.byte	0x3f
	.zero		1


	//   ....[51]....
        /*1024*/ 	.word	0x000105a0
        /*1028*/ 	.word	0x00000009
        /*102c*/ 	.word	0x00000000
        /*1030*/ 	.short	0x010a
        /*1032*/ 	.byte	0x3f
	.zero		1


	//   ....[52]....
        /*1034*/ 	.word	0x00010630
        /*1038*/ 	.word	0x00000006
        /*103c*/ 	.word	0x00000000
        /*1040*/ 	.short	0x010a
        /*1042*/ 	.byte	0x3f
	.zero		1


	//   ....[53]....
        /*1044*/ 	.word	0x000106c0
        /*1048*/ 	.word	0x00000009
        /*104c*/ 	.word	0x00000000
        /*1050*/ 	.short	0x010a
        /*1052*/ 	.byte	0x3f
	.zero		1


	//   ....[54]....
        /*1054*/ 	.word	0x00010750
        /*1058*/ 	.word	0x00000006
        /*105c*/ 	.word	0x00000000
        /*1060*/ 	.short	0x010a
        /*1062*/ 	.byte	0x3f
	.zero		1


	//   ....[55]....
        /*1064*/ 	.word	0x000107e0
        /*1068*/ 	.word	0x00000009
        /*106c*/ 	.word	0x00000000
        /*1070*/ 	.short	0x010a
        /*1072*/ 	.byte	0x3f
	.zero		1


	//   ....[56]....
        /*1074*/ 	.word	0x00010870
        /*1078*/ 	.word	0x00000006
        /*107c*/ 	.word	0x00000000
        /*1080*/ 	.short	0x010a
        /*1082*/ 	.byte	0x3f
	.zero		1


	//   ....[57]....
        /*1084*/ 	.word	0x00010900
        /*1088*/ 	.word	0x00000009
        /*108c*/ 	.word	0x00000000
        /*1090*/ 	.short	0x010a
        /*1092*/ 	.byte	0x3f
	.zero		1


	//   ....[58]....
        /*1094*/ 	.word	0x00010990
        /*1098*/ 	.word	0x00000006
        /*109c*/ 	.word	0x00000000
        /*10a0*/ 	.short	0x010a
        /*10a2*/ 	.byte	0x3f
	.zero		1


	//   ....[59]....
        /*10a4*/ 	.word	0x00010a20
        /*10a8*/ 	.word	0x00000009
        /*10ac*/ 	.word	0x00000000
        /*10b0*/ 	.short	0x010a
        /*10b2*/ 	.byte	0x3f
	.zero		1


	//   ....[60]....
        /*10b4*/ 	.word	0x00010ab0
        /*10b8*/ 	.word	0x00000006
        /*10bc*/ 	.word	0x00000000
        /*10c0*/ 	.short	0x010a
        /*10c2*/ 	.byte	0x3f
	.zero		1


	//   ....[61]....
        /*10c4*/ 	.word	0x00010b40
        /*10c8*/ 	.word	0x00000009
        /*10cc*/ 	.word	0x00000000
        /*10d0*/ 	.short	0x010a
        /*10d2*/ 	.byte	0x3f
	.zero		1


	//   ....[62]....
        /*10d4*/ 	.word	0x00010bd0
        /*10d8*/ 	.word	0x00000006
        /*10dc*/ 	.word	0x00000000
        /*10e0*/ 	.short	0x010a
        /*10e2*/ 	.byte	0x3f
	.zero		1


	//   ....[63]....
        /*10e4*/ 	.word	0x00010c60
        /*10e8*/ 	.word	0x00000003
        /*10ec*/ 	.word	0x00000000
        /*10f0*/ 	.short	0x010a
        /*10f2*/ 	.byte	0x3f
	.zero		1


	//   ....[64]....
        /*10f4*/ 	.word	0x00010cd0
        /*10f8*/ 	.word	0x00000003
        /*10fc*/ 	.word	0x00000000
        /*1100*/ 	.short	0x010a
        /*1102*/ 	.byte	0x3f
	.zero		1


	//   ....[65]....
        /*1104*/ 	.word	0x00010d40
        /*1108*/ 	.word	0x00000000
        /*110c*/ 	.word	0x00000000
        /*1110*/ 	.short	0x010a
        /*1112*/ 	.byte	0x3f
	.zero		1


	//   ....[66]....
        /*1114*/ 	.word	0x00010e20
        /*1118*/ 	.word	0x0000000b
        /*111c*/ 	.word	0x00000090
        /*1120*/ 	.short	0x010a
        /*1122*/ 	.byte	0x3f
	.zero		1


	//   ....[67]....
        /*1124*/ 	.word	0x00010ef0
        /*1128*/ 	.word	0x00000007
        /*112c*/ 	.word	0x00000000
        /*1130*/ 	.short	0x010a
        /*1132*/ 	.byte	0x3f
	.zero		1


	//   ....[68]....
        /*1134*/ 	.word	0x00010f40
        /*1138*/ 	.word	0x00000009
        /*113c*/ 	.word	0x00000000
        /*1140*/ 	.short	0x010a
        /*1142*/ 	.byte	0x3f
	.zero		1


	//   ....[69]....
        /*1144*/ 	.word	0x00010f90
        /*1148*/ 	.word	0x00000006
        /*114c*/ 	.word	0x00000000
        /*1150*/ 	.short	0x010a
        /*1152*/ 	.byte	0x3f
	.zero		1


	//   ....[70]....
        /*1154*/ 	.word	0x00010fe0
        /*1158*/ 	.word	0x00000009
        /*115c*/ 	.word	0x00000000
        /*1160*/ 	.short	0x010a
        /*1162*/ 	.byte	0x3f
	.zero		1


	//   ....[71]....
        /*1164*/ 	.word	0x00011030
        /*1168*/ 	.word	0x00000006
        /*116c*/ 	.word	0x00000000
        /*1170*/ 	.short	0x010a
        /*1172*/ 	.byte	0x3f
	.zero		1


	//   ....[72]....
        /*1174*/ 	.word	0x00011080
        /*1178*/ 	.word	0x00000009
        /*117c*/ 	.word	0x00000000
        /*1180*/ 	.short	0x010a
        /*1182*/ 	.byte	0x3f
	.zero		1


	//   ....[73]....
        /*1184*/ 	.word	0x000110d0
        /*1188*/ 	.word	0x00000006
        /*118c*/ 	.word	0x00000000
        /*1190*/ 	.short	0x010a
        /*1192*/ 	.byte	0x3f
	.zero		1


	//   ....[74]....
        /*1194*/ 	.word	0x00011120
        /*1198*/ 	.word	0x00000009
        /*119c*/ 	.word	0x00000000
        /*11a0*/ 	.short	0x010a
        /*11a2*/ 	.byte	0x3f
	.zero		1


	//   ....[75]....
        /*11a4*/ 	.word	0x00011170
        /*11a8*/ 	.word	0x00000006
        /*11ac*/ 	.word	0x00000000
        /*11b0*/ 	.short	0x010a
        /*11b2*/ 	.byte	0x3f
	.zero		1


	//   ....[76]....
        /*11b4*/ 	.word	0x000111c0
        /*11b8*/ 	.word	0x00000009
        /*11bc*/ 	.word	0x00000000
        /*11c0*/ 	.short	0x010a
        /*11c2*/ 	.byte	0x3f
	.zero		1


	//   ....[77]....
        /*11c4*/ 	.word	0x00011210
        /*11c8*/ 	.word	0x00000006
        /*11cc*/ 	.word	0x00000000
        /*11d0*/ 	.short	0x010a
        /*11d2*/ 	.byte	0x3f
	.zero		1


	//   ....[78]....
        /*11d4*/ 	.word	0x00011260
        /*11d8*/ 	.word	0x00000009
        /*11dc*/ 	.word	0x00000000
        /*11e0*/ 	.short	0x010a
        /*11e2*/ 	.byte	0x3f
	.zero		1


	//   ....[79]....
        /*11e4*/ 	.word	0x000112b0
        /*11e8*/ 	.word	0x00000006
        /*11ec*/ 	.word	0x00000000
        /*11f0*/ 	.short	0x010a
        /*11f2*/ 	.byte	0x3f
	.zero		1


	//   ....[80]....
        /*11f4*/ 	.word	0x00011300
        /*11f8*/ 	.word	0x00000009
        /*11fc*/ 	.word	0x00000000
        /*1200*/ 	.short	0x010a
        /*1202*/ 	.byte	0x3f
	.zero		1


	//   ....[81]....
        /*1204*/ 	.word	0x00011350
        /*1208*/ 	.word	0x00000006
        /*120c*/ 	.word	0x00000000
        /*1210*/ 	.short	0x010a
        /*1212*/ 	.byte	0x3f
	.zero		1


	//   ....[82]....
        /*1214*/ 	.word	0x000113a0
        /*1218*/ 	.word	0x00000009
        /*121c*/ 	.word	0x00000000
        /*1220*/ 	.short	0x010a
        /*1222*/ 	.byte	0x3f
	.zero		1


	//   ....[83]....
        /*1224*/ 	.word	0x000113f0
        /*1228*/ 	.word	0x00000006
        /*122c*/ 	.word	0x00000000
        /*1230*/ 	.short	0x010a
        /*1232*/ 	.byte	0x3f
	.zero		1


	//----- nvinfo : EIATTR_NUM_MBARRIERS
	.align		4
.L_30:
        /*1234*/ 	.byte	0x03, 0x38
        /*1236*/ 	.short	0x0026


	//----- nvinfo : EIATTR_EXIT_INSTR_OFFSETS
	.align		4
        /*1238*/ 	.byte	0x04, 0x1c
        /*123a*/ 	.short	(.L_32 - .L_31)


	//   ....[0]....
.L_31:
        /*123c*/ 	.word	0x00000bc0


	//   ....[1]....
        /*1240*/ 	.word	0x00001450


	//   ....[2]....
        /*1244*/ 	.word	0x0000ed80


	//   ....[3]....
        /*1248*/ 	.word	0x0000f310


	//   ....[4]....
        /*124c*/ 	.word	0x00010cb0


	//----- nvinfo : EIATTR_MAX_THREADS
	.align		4
.L_32:
        /*1250*/ 	.byte	0x04, 0x05
        /*1252*/ 	.short	(.L_34 - .L_33)
.L_33:
        /*1254*/ 	.word	0x00000180
        /*1258*/ 	.word	0x00000001
        /*125c*/ 	.word	0x00000001


	//----- nvinfo : EIATTR_CRS_STACK_SIZE
	.align		4
.L_34:
        /*1260*/ 	.byte	0x04, 0x1e
        /*1262*/ 	.short	(.L_36 - .L_35)
.L_35:
        /*1264*/ 	.word	0x00000000


	//----- nvinfo : EIATTR_CBANK_PARAM_SIZE
	.align		4
.L_36:
        /*1268*/ 	.byte	0x03, 0x19
        /*126a*/ 	.short	0x0470


	//----- nvinfo : EIATTR_PARAM_CBANK
	.align		4
        /*126c*/ 	.byte	0x04, 0x0a
        /*126e*/ 	.short	(.L_38 - .L_37)
	.align		4
.L_37:
        /*1270*/ 	.word	index@(.nv.constant0._ZN7cutlass13device_kernelINS_4gemm6kernel13GemmUniversalIN4cute5tupleIJiiiiEEENS1_10collective13CollectiveMmaINS1_37MainloopSm90TmaGmmaWarpSpecializedFP8ILi18ENS5_IJNS4_1CILi2EEESB_NSA_ILi1EEEEEENS1_35KernelTmaWarpSpecializedCooperativeEEENS5_IJNSA_ILi128EEENSA_ILi256EEENSA_ILi32EEEEEENS_12float_e5m2_tENS5_IJlSC_lEEESK_SL_NS4_8TiledMMAINS4_8MMA_AtomIJNS4_4SM904GMMA31MMA_64x256x32_F32E5M2E5M2_SS_TNILNSP_7ScaleInE1ELSR_1EEEEEENS4_6LayoutINS5_IJSB_SC_SC_EEENS5_IJSC_NSA_ILi0EEESW_EEEEENS5_IJNS4_10UnderscoreESZ_SZ_EEEEENS4_23SM90_TMA_LOAD_MULTICASTENS4_14ComposedLayoutINS4_7SwizzleILi1ELi4ELi3EEENS4_18smem_ptr_flag_bitsILi8EEENSU_INS5_IJNSA_ILi8EEESI_EEENS5_IJSI_SC_EEEEEEEvNS4_8identityES12_S1C_vS1D_EENS_8epilogue10collective6detail29Sm90TmaWarpSpecializedAdapterINS1G_15DefaultEpilogueISK_SL_SL_NS1F_6thread17LinearCombinationISK_Li1EffLNS1K_9ScaleType4KindE0ELNS_15FloatRoundStyleE2ESK_EENS1_15EpilogueDefaultEEEEEvvEEEEvNT_6ParamsE)
        /*1274*/ 	.short	0x0210
        /*1276*/ 	.short	0x0470


	//----- nvinfo : EIATTR_SW_WAR
	.align		4
.L_38:
        /*1278*/ 	.byte	0x04, 0x36
        /*127a*/ 	.short	(.L_40 - .L_39)
.L_39:
        /*127c*/ 	.word	0x00000008
.L_40:


//--------------------- .nv.callgraph             --------------------------
	.section	.nv.callgraph,"",@"SHT_CUDA_CALLGRAPH"
	.align	4
	.sectionentsize	8
	.align		4
        /*0000*/ 	.word	0x00000000
	.align		4
        /*0004*/ 	.word	0xffffffff
	.align		4
        /*0008*/ 	.word	0x00000000
	.align		4
        /*000c*/ 	.word	0xfffffffe
	.align		4
        /*0010*/ 	.word	0x00000000
	.align		4
        /*0014*/ 	.word	0xfffffffd
	.align		4
        /*0018*/ 	.word	0x00000000
	.align		4
        /*001c*/ 	.word	0xfffffffc


//--------------------- .nv.constant4             --------------------------
	.section	.nv.constant4,"a",@progbits
	.align	8
	.align		8
.nv.constant4:
        /*0000*/ 	.dword	_ZN40_INTERNAL_b2844a4a_4_k_cu_cba915e0_232354cuda3std3__45__cpo5beginE
	.align		8
        /*0008*/ 	.dword	_ZN40_INTERNAL_b2844a4a_4_k_cu_cba915e0_232354cuda3std3__45__cpo3endE
	.align		8
        /*0010*/ 	.dword	_ZN40_INTERNAL_b2844a4a_4_k_cu_cba915e0_232354cuda3std3__45__cpo6cbeginE
	.align		8
        /*0018*/ 	.dword	_ZN40_INTERNAL_b2844a4a_4_k_cu_cba915e0_232354cuda3std3__45__cpo4cendE
	.align		8
        /*0020*/ 	.dword	_ZN40_INTERNAL_b2844a4a_4_k_cu_cba915e0_232354cuda3std3__442_GLOBAL__N__b2844a4a_4_k_cu_cba915e0_232356ignoreE
	.align		8
        /*0028*/ 	.dword	_ZN40_INTERNAL_b2844a4a_4_k_cu_cba915e0_232354cuda3std3__419piecewise_constructE
	.align		8
        /*0030*/ 	.dword	_ZN40_INTERNAL_b2844a4a_4_k_cu_cba915e0_232354cuda3std3__48in_placeE
	.align		8
        /*0038*/ 	.dword	_ZN40_INTERNAL_b2844a4a_4_k_cu_cba915e0_232354cuda3std6ranges3__45__cpo4swapE
	.align		8
        /*0040*/ 	.dword	_ZN40_INTERNAL_b2844a4a_4_k_cu_cba915e0_232354cuda3std6ranges3__45__cpo9iter_moveE
	.align		8
        /*0048*/ 	.dword	_ZN40_INTERNAL_b2844a4a_4_k_cu_cba915e0_232354cute7productE
	.align		8
        /*0050*/ 	.dword	_ZN40_INTERNAL_b2844a4a_4_k_cu_cba915e0_232354cute1_E


//--------------------- .text._ZN7cutlass13device_kernelINS_4gemm6kernel13GemmUniversalIN4cute5tupleIJiiiiEEENS1_10collective13CollectiveMmaINS1_37MainloopSm90TmaGmmaWarpSpecializedFP8ILi18ENS5_IJNS4_1CILi2EEESB_NSA_ILi1EEEEEENS1_35KernelTmaWarpSpecializedCooperativeEEENS5_IJNSA_ILi128EEENSA_ILi256EEENSA_ILi32EEEEEENS_12float_e5m2_tENS5_IJlSC_lEEESK_SL_NS4_8TiledMMAINS4_8MMA_AtomIJNS4_4SM904GMMA31MMA_64x256x32_F32E5M2E5M2_SS_TNILNSP_7ScaleInE1ELSR_1EEEEEENS4_6LayoutINS5_IJSB_SC_SC_EEENS5_IJSC_NSA_ILi0EEESW_EEEEENS5_IJNS4_10UnderscoreESZ_SZ_EEEEENS4_23SM90_TMA_LOAD_MULTICASTENS4_14ComposedLayoutINS4_7SwizzleILi1ELi4ELi3EEENS4_18smem_ptr_flag_bitsILi8EEENSU_INS5_IJNSA_ILi8EEESI_EEENS5_IJSI_SC_EEEEEEEvNS4_8identityES12_S1C_vS1D_EENS_8epilogue10collective6detail29Sm90TmaWarpSpecializedAdapterINS1G_15DefaultEpilogueISK_SL_SL_NS1F_6thread17LinearCombinationISK_Li1EffLNS1K_9ScaleType4KindE0ELNS_15FloatRoundStyleE2ESK_EENS1_15EpilogueDefaultEEEEEvvEEEEvNT_6ParamsE --------------------------
	.section	.text._ZN7cutlass13device_kernelINS_4gemm6kernel13GemmUniversalIN4cute5tupleIJiiiiEEENS1_10collective13CollectiveMmaINS1_37MainloopSm90TmaGmmaWarpSpecializedFP8ILi18ENS5_IJNS4_1CILi2EEESB_NSA_ILi1EEEEEENS1_35KernelTmaWarpSpecializedCooperativeEEENS5_IJNSA_ILi128EEENSA_ILi256EEENSA_ILi32EEEEEENS_12float_e5m2_tENS5_IJlSC_lEEESK_SL_NS4_8TiledMMAINS4_8MMA_AtomIJNS4_4SM904GMMA31MMA_64x256x32_F32E5M2E5M2_SS_TNILNSP_7ScaleInE1ELSR_1EEEEEENS4_6LayoutINS5_IJSB_SC_SC_EEENS5_IJSC_NSA_ILi0EEESW_EEEEENS5_IJNS4_10UnderscoreESZ_SZ_EEEEENS4_23SM90_TMA_LOAD_MULTICASTENS4_14ComposedLayoutINS4_7SwizzleILi1ELi4ELi3EEENS4_18smem_ptr_flag_bitsILi8EEENSU_INS5_IJNSA_ILi8EEESI_EEENS5_IJSI_SC_EEEEEEEvNS4_8identityES12_S1C_vS1D_EENS_8epilogue10collective6detail29Sm90TmaWarpSpecializedAdapterINS1G_15DefaultEpilogueISK_SL_SL_NS1F_6thread17LinearCombinationISK_Li1EffLNS1K_9ScaleType4KindE0ELNS_15FloatRoundStyleE2ESK_EENS1_15EpilogueDefaultEEEEEvvEEEEvNT_6ParamsE,"ax",@progbits
	.align	128
.text._ZN7cutlass13device_kernelINS_4gemm6kernel13GemmUniversalIN4cute5tupleIJiiiiEEENS1_10collective13CollectiveMmaINS1_37MainloopSm90TmaGmmaWarpSpecializedFP8ILi18ENS5_IJNS4_1CILi2EEESB_NSA_ILi1EEEEEENS1_35KernelTmaWarpSpecializedCooperativeEEENS5_IJNSA_ILi128EEENSA_ILi256EEENSA_ILi32EEEEEENS_12float_e5m2_tENS5_IJlSC_lEEESK_SL_NS4_8TiledMMAINS4_8MMA_AtomIJNS4_4SM904GMMA31MMA_64x256x32_F32E5M2E5M2_SS_TNILNSP_7ScaleInE1ELSR_1EEEEEENS4_6LayoutINS5_IJSB_SC_SC_EEENS5_IJSC_NSA_ILi0EEESW_EEEEENS5_IJNS4_10UnderscoreESZ_SZ_EEEEENS4_23SM90_TMA_LOAD_MULTICASTENS4_14ComposedLayoutINS4_7SwizzleILi1ELi4ELi3EEENS4_18smem_ptr_flag_bitsILi8EEENSU_INS5_IJNSA_ILi8EEESI_EEENS5_IJSI_SC_EEEEEEEvNS4_8identityES12_S1C_vS1D_EENS_8epilogue10collective6detail29Sm90TmaWarpSpecializedAdapterINS1G_15DefaultEpilogueISK_SL_SL_NS1F_6thread17LinearCombinationISK_Li1EffLNS1K_9ScaleType4KindE0ELNS_15FloatRoundStyleE2ESK_EENS1_15EpilogueDefaultEEEEEvvEEEEvNT_6ParamsE:
        .type           _ZN7cutlass13device_kernelINS_4gemm6kernel13GemmUniversalIN4cute5tupleIJiiiiEEENS1_10collective13CollectiveMmaINS1_37MainloopSm90TmaGmmaWarpSpecializedFP8ILi18ENS5_IJNS4_1CILi2EEESB_NSA_ILi1EEEEEENS1_35KernelTmaWarpSpecializedCooperativeEEENS5_IJNSA_ILi128EEENSA_ILi256EEENSA_ILi32EEEEEENS_12float_e5m2_tENS5_IJlSC_lEEESK_SL_NS4_8TiledMMAINS4_8MMA_AtomIJNS4_4SM904GMMA31MMA_64x256x32_F32E5M2E5M2_SS_TNILNSP_7ScaleInE1ELSR_1EEEEEENS4_6LayoutINS5_IJSB_SC_SC_EEENS5_IJSC_NSA_ILi0EEESW_EEEEENS5_IJNS4_10UnderscoreESZ_SZ_EEEEENS4_23SM90_TMA_LOAD_MULTICASTENS4_14ComposedLayoutINS4_7SwizzleILi1ELi4ELi3EEENS4_18smem_ptr_flag_bitsILi8EEENSU_INS5_IJNSA_ILi8EEESI_EEENS5_IJSI_SC_EEEEEEEvNS4_8identityES12_S1C_vS1D_EENS_8epilogue10collective6detail29Sm90TmaWarpSpecializedAdapterINS1G_15DefaultEpilogueISK_SL_SL_NS1F_6thread17LinearCombinationISK_Li1EffLNS1K_9ScaleType4KindE0ELNS_15FloatRoundStyleE2ESK_EENS1_15EpilogueDefaultEEEEEvvEEEEvNT_6ParamsE,@function
        .size           _ZN7cutlass13device_kernelINS_4gemm6kernel13GemmUniversalIN4cute5tupleIJiiiiEEENS1_10collective13CollectiveMmaINS1_37MainloopSm90TmaGmmaWarpSpecializedFP8ILi18ENS5_IJNS4_1CILi2EEESB_NSA_ILi1EEEEEENS1_35KernelTmaWarpSpecializedCooperativeEEENS5_IJNSA_ILi128EEENSA_ILi256EEENSA_ILi32EEEEEENS_12float_e5m2_tENS5_IJlSC_lEEESK_SL_NS4_8TiledMMAINS4_8MMA_AtomIJNS4_4SM904GMMA31MMA_64x256x32_F32E5M2E5M2_SS_TNILNSP_7ScaleInE1ELSR_1EEEEEENS4_6LayoutINS5_IJSB_SC_SC_EEENS5_IJSC_NSA_ILi0EEESW_EEEEENS5_IJNS4_10UnderscoreESZ_SZ_EEEEENS4_23SM90_TMA_LOAD_MULTICASTENS4_14ComposedLayoutINS4_7SwizzleILi1ELi4ELi3EEENS4_18smem_ptr_flag_bitsILi8EEENSU_INS5_IJNSA_ILi8EEESI_EEENS5_IJSI_SC_EEEEEEEvNS4_8identityES12_S1C_vS1D_EENS_8epilogue10collective6detail29Sm90TmaWarpSpecializedAdapterINS1G_15DefaultEpilogueISK_SL_SL_NS1F_6thread17LinearCombinationISK_Li1EffLNS1K_9ScaleType4KindE0ELNS_15FloatRoundStyleE2ESK_EENS1_15EpilogueDefaultEEEEEvvEEEEvNT_6ParamsE,(.L_x_363 - _ZN7cutlass13device_kernelINS_4gemm6kernel13GemmUniversalIN4cute5tupleIJiiiiEEENS1_10collective13CollectiveMmaINS1_37MainloopSm90TmaGmmaWarpSpecializedFP8ILi18ENS5_IJNS4_1CILi2EEESB_NSA_ILi1EEEEEENS1_35KernelTmaWarpSpecializedCooperativeEEENS5_IJNSA_ILi128EEENSA_ILi256EEENSA_ILi32EEEEEENS_12float_e5m2_tENS5_IJlSC_lEEESK_SL_NS4_8TiledMMAINS4_8MMA_AtomIJNS4_4SM904GMMA31MMA_64x256x32_F32E5M2E5M2_SS_TNILNSP_7ScaleInE1ELSR_1EEEEEENS4_6LayoutINS5_IJSB_SC_SC_EEENS5_IJSC_NSA_ILi0EEESW_EEEEENS5_IJNS4_10UnderscoreESZ_SZ_EEEEENS4_23SM90_TMA_LOAD_MULTICASTENS4_14ComposedLayoutINS4_7SwizzleILi1ELi4ELi3EEENS4_18smem_ptr_flag_bitsILi8EEENSU_INS5_IJNSA_ILi8EEESI_EEENS5_IJSI_SC_EEEEEEEvNS4_8identityES12_S1C_vS1D_EENS_8epilogue10collective6detail29Sm90TmaWarpSpecializedAdapterINS1G_15DefaultEpilogueISK_SL_SL_NS1F_6thread17LinearCombinationISK_Li1EffLNS1K_9ScaleType4KindE0ELNS_15FloatRoundStyleE2ESK_EENS1_15EpilogueDefaultEEEEEvvEEEEvNT_6ParamsE)
        .other          _ZN7cutlass13device_kernelINS_4gemm6kernel13GemmUniversalIN4cute5tupleIJiiiiEEENS1_10collective13CollectiveMmaINS1_37MainloopSm90TmaGmmaWarpSpecializedFP8ILi18ENS5_IJNS4_1CILi2EEESB_NSA_ILi1EEEEEENS1_35KernelTmaWarpSpecializedCooperativeEEENS5_IJNSA_ILi128EEENSA_ILi256EEENSA_ILi32EEEEEENS_12float_e5m2_tENS5_IJlSC_lEEESK_SL_NS4_8TiledMMAINS4_8MMA_AtomIJNS4_4SM904GMMA31MMA_64x256x32_F32E5M2E5M2_SS_TNILNSP_7ScaleInE1ELSR_1EEEEEENS4_6LayoutINS5_IJSB_SC_SC_EEENS5_IJSC_NSA_ILi0EEESW_EEEEENS5_IJNS4_10UnderscoreESZ_SZ_EEEEENS4_23SM90_TMA_LOAD_MULTICASTENS4_14ComposedLayoutINS4_7SwizzleILi1ELi4ELi3EEENS4_18smem_ptr_flag_bitsILi8EEENSU_INS5_IJNSA_ILi8EEESI_EEENS5_IJSI_SC_EEEEEEEvNS4_8identityES12_S1C_vS1D_EENS_8epilogue10collective6detail29Sm90TmaWarpSpecializedAdapterINS1G_15DefaultEpilogueISK_SL_SL_NS1F_6thread17LinearCombinationISK_Li1EffLNS1K_9ScaleType4KindE0ELNS_15FloatRoundStyleE2ESK_EENS1_15EpilogueDefaultEEEEEvvEEEEvNT_6ParamsE,@"STO_CUDA_ENTRY STV_DEFAULT"
_ZN7cutlass13device_kernelINS_4gemm6kernel13GemmUniversalIN4cute5tupleIJiiiiEEENS1_10collective13CollectiveMmaINS1_37MainloopSm90TmaGmmaWarpSpecializedFP8ILi18ENS5_IJNS4_1CILi2EEESB_NSA_ILi1EEEEEENS1_35KernelTmaWarpSpecializedCooperativeEEENS5_IJNSA_ILi128EEENSA_ILi256EEENSA_ILi32EEEEEENS_12float_e5m2_tENS5_IJlSC_lEEESK_SL_NS4_8TiledMMAINS4_8MMA_AtomIJNS4_4SM904GMMA31MMA_64x256x32_F32E5M2E5M2_SS_TNILNSP_7ScaleInE1ELSR_1EEEEEENS4_6LayoutINS5_IJSB_SC_SC_EEENS5_IJSC_NSA_ILi0EEESW_EEEEENS5_IJNS4_10UnderscoreESZ_SZ_EEEEENS4_23SM90_TMA_LOAD_MULTICASTENS4_14ComposedLayoutINS4_7SwizzleILi1ELi4ELi3EEENS4_18smem_ptr_flag_bitsILi8EEENSU_INS5_IJNSA_ILi8EEESI_EEENS5_IJSI_SC_EEEEEEEvNS4_8identityES12_S1C_vS1D_EENS_8epilogue10collective6detail29Sm90TmaWarpSpecializedAdapterINS1G_15DefaultEpilogueISK_SL_SL_NS1F_6thread17LinearCombinationISK_Li1EffLNS1K_9ScaleType4KindE0ELNS_15FloatRoundStyleE2ESK_EENS1_15EpilogueDefaultEEEEEvvEEEEvNT_6ParamsE:
[----:B------:R-:W0:Y:S02]  /*0000*/  LDC R1, c[0x0][0x28] ;  /* 0x00000a00ff017b82 */ /* 0x000e240000000800 */
[----:B0-----:R-:W-:Y:S01]  /*0010*/  VIADD R1, R1, 0xfffffef8 ;  /* 0xfffffef801017836 */ /* 0x001fe20000000000 */
[----:B------:R-:W0:Y:S01]  /*0020*/  S2R R4, SR_TID.X ;  /* 0x0000000000047919 */ /* 0x000e220000002100 */
[----:B------:R-:W-:Y:S01]  /*0030*/  ELECT P0, URZ, PT ;  /* 0x00000000003f782f */ /* 0x000fe20003800000 */
[----:B------:R-:W-:Y:S01]  /*0040*/  BSSY B0, `(.L_x_0) ;  /* 0x0000015000007945 */ /* 0x000fe20003800000 */
[--C-:B0-----:R-:W-:Y:S02]  /*0050*/  SHF.R.U32.HI R0, RZ, 0x5, R4.reuse ;  /* 0x00000005ff007819 */ /* 0x101fe40000011604 */
[----:B------:R-:W-:-:S03]  /*0060*/  SHF.R.U32.HI R2, RZ, 0x7, R4 ;  /* 0x00000007ff027819 */ /* 0x000fc60000011604 */
[----:B------:R-:W0:Y:S04]  /*0070*/  SHFL.IDX PT, R3, R0, RZ, 0x1f ;  /* 0x00001fff00037589 */ /* 0x000e2800000e0000 */
[----:B------:R-:W1:Y:S01]  /*0080*/  SHFL.IDX PT, R2, R2, RZ, 0x1f ;  /* 0x00001fff02027589 */ /* 0x000e6200000e0000 */
[----:B0-----:R-:W-:Y:S02]  /*0090*/  R2UR UR4, R3 ;  /* 0x00000000030472ca */ /* 0x001fe400000e0000 */
[----:B-1----:R-:W-:-:S11]  /*00a0*/  R2UR UR6, R2 ;  /* 0x00000000020672ca */ /* 0x002fd600000e0000 */
[----:B------:R-:W-:Y:S02]  /*00b0*/  USHF.R.S32.HI UR5, URZ, 0x1f, UR4 ;  /* 0x0000001f3f057899 */ /* 0x000fe40008011404 */
[----:B------:R-:W-:Y:S02]  /*00c0*/  ISETP.NE.OR P0, PT, RZ, UR4, !P0 ;  /* 0x00000004ff007c0c */ /* 0x000fe4000c705670 */
[----:B------:R-:W-:-:S04]  /*00d0*/  ULEA.HI UR5, UR5, UR4, URZ, 0x2 ;  /* 0x0000000405057291 */ /* 0x000fc8000f8f103f */
[----:B------:R-:W-:-:S04]  /*00e0*/  ULOP3.LUT UR5, UR5, 0xfffffffc, URZ, 0xc0, !UPT ;  /* 0xfffffffc05057892 */ /* 0x000fc8000f8ec03f */
[----:B------:R-:W-:-:S03]  /*00f0*/  UIADD3 UR8, UR4, -UR5, URZ ;  /* 0x8000000504087290 */ /* 0x000fc6000fffe03f */
[----:B------:R-:W-:Y:S09]  /*0100*/  @P0 BRA `(.L_x_1) ;  /* 0x0000000000200947 */ /* 0x000ff20003800000 */
[----:B------:R-:W-:Y:S02]  /*0110*/  ULDC.64 UR4, c[0x0][0x198] ;  /* 0x0000660000047ab9 */ /* 0x000fe40000000a00 */
[----:B------:R-:W-:Y:S02]  /*0120*/  UIADD3 UR10, UP0, UR4, 0xf0, URZ ;  /* 0x000000f0040a7890 */ /* 0x000fe4000ff1e03f */
[----:B------:R-:W-:Y:S02]  /*0130*/  UIADD3 UR4, UP1, UR4, 0x1f0, URZ ;  /* 0x000001f004047890 */ /* 0x000fe4000ff3e03f */
[----:B------:R-:W-:Y:S02]  /*0140*/  UIADD3.X UR11, URZ, UR5, URZ, UP0, !UPT ;  /* 0x000000053f0b7290 */ /* 0x000fe400087fe43f */
[----:B------:R-:W-:-:S07]  /*0150*/  UIADD3.X UR5, URZ, UR5, URZ, UP1, !UPT ;  /* 0x000000053f057290 */ /* 0x000fce0008ffe43f */
[----:B------:R0:W-:Y:S02]  /*0160*/  UTMACCTL.PF [UR10] ;  /* 0x000000000a0079b9 */ /* 0x0001e40008040000 */
[----:B------:R0:W-:Y:S02]  /*0170*/  UTMACCTL.PF [UR4] ;  /* 0x00000000040079b9 */ /* 0x0001e40008040000 */
[----:B0-----:R-:W-:Y:S01]  /*0180*/  NOP ;  /* 0x0000000000007918 */ /* 0x001fe20000000000 */
.L_x_1:
[----:B------:R-:W-:Y:S05]  /*0190*/  BSYNC B0 ;  /* 0x0000000000007941 */ /* 0x000fea0003800000 */
.L_x_0:
[----:B------:R-:W0:Y:S01]  /*01a0*/  SHFL.IDX PT, R3, R0, RZ, 0x1f ;  /* 0x00001fff00037589 */ /* 0x000e2200000e0000 */
[----:B------:R-:W-:Y:S01]  /*01b0*/  UISETP.NE.AND UP0, UPT, UR8, 0x3, UPT ;  /* 0x000000030800788c */ /* 0x000fe2000bf05270 */
[----:B------:R-:W-:Y:S01]  /*01c0*/  ISETP.NE.AND P1, PT, RZ, UR6, PT ;  /* 0x00000006ff007c0c */ /* 0x000fe2000bf25270 */
[----:B------:R-:W-:Y:S02]  /*01d0*/  UIADD3 UR10, UR6, -0x1, URZ ;  /* 0xffffffff060a7890 */ /* 0x000fe4000fffe03f */
[----:B------:R-:W-:Y:S02]  /*01e0*/  UISETP.EQ.OR UP0, UPT, UR8, URZ, !UP0 ;  /* 0x0000003f0800728c */ /* 0x000fe4000c702670 */
[----:B------:R-:W-:Y:S02]  /*01f0*/  UISETP.GE.U32.AND UP1, UPT, UR10, 0x2, UPT ;  /* 0x000000020a00788c */ /* 0x000fe4000bf26070 */
[----:B------:R-:W-:-:S04]  /*0200*/  UISETP.EQ.AND UP0, UPT, UR6, URZ, UP0 ;  /* 0x0000003f0600728c */ /* 0x000fc80008702270 */
[----:B------:R-:W-:-:S04]  /*0210*/  USEL UR13, URZ, 0x1, !UP0 ;  /* 0x000000013f0d7887 */ /* 0x000fc8000c000000 */
[----:B------:R-:W-:Y:S01]  /*0220*/  USEL UR13, UR13, 0x2, UP1 ;  /* 0x000000020d0d7887 */ /* 0x000fe20008800000 */
[----:B0-----:R-:W-:-:S13]  /*0230*/  ISETP.NE.AND P0, PT, R3, RZ, PT ;  /* 0x000000ff0300720c */ /* 0x001fda0003f05270 */
[----:B------:R-:W-:Y:S05]  /*0240*/  @P0 BRA `(.L_x_2) ;  /* 0x0000000000d40947 */ /* 0x000fea0003800000 */
[----:B------:R-:W-:Y:S01]  /*0250*/  ELECT P0, URZ, PT ;  /* 0x00000000003f782f */ /* 0x000fe20003800000 */
[----:B------:R-:W-:-:S12]  /*0260*/  BSSY B0, `(.L_x_2) ;  /* 0x0000033000007945 */ /* 0x000fd80003800000 */
[----:B------:R-:W-:Y:S05]  /*0270*/  @!P0 BRA `(.L_x_3) ;  /* 0x0000000000c48947 */ /* 0x000fea0003800000 */
[----:B------:R-:W0:Y:S01]  /*0280*/  S2UR UR9, SR_CgaCtaId ;  /* 0x00000000000979c3 */ /* 0x000e220000008800 */
[----:B------:R-:W-:Y:S01]  /*0290*/  UMOV UR4, 0x400 ;  /* 0x0000040000047882 */ /* 0x000fe20000000000 */
[----:B------:R-:W-:Y:S01]  /*02a0*/  UMOV UR5, 0x1 ;  /* 0x0000000100057882 */ /* 0x000fe20000000000 */
[----:B------:R-:W-:Y:S02]  /*02b0*/  UMOV UR6, 0x6 ;  /* 0x0000000600067882 */ /* 0x000fe40000000000 */
[----:B------:R-:W-:-:S04]  /*02c0*/  UIADD3 UR6, -UR6, 0x100000, URZ ;  /* 0x0010000006067890 */ /* 0x000fc8000fffe13f */
[----:B------:R-:W-:Y:S02]  /*02d0*/  USHF.L.U32 UR7, UR6, 0xb, URZ ;  /* 0x0000000b06077899 */ /* 0x000fe4000800063f */
[----:B------:R-:W-:Y:S02]  /*02e0*/  USHF.L.U32 UR6, UR6, 0x1, URZ ;  /* 0x0000000106067899 */ /* 0x000fe4000800063f */
[----:B0-----:R-:W-:Y:S02]  /*02f0*/  ULEA UR9, UR9, UR4, 0x18 ;  /* 0x0000000409097291 */ /* 0x001fe4000f8ec03f */
[----:B------:R-:W-:-:S04]  /*0300*/  UIADD3 UR4, -UR5, 0x100000, URZ ;  /* 0x0010000005047890 */ /* 0x000fc8000fffe13f */
[----:B------:R-:W-:Y:S02]  /*0310*/  USHF.L.U32 UR5, UR4, 0xb, URZ ;  /* 0x0000000b04057899 */ /* 0x000fe4000800063f */
[----:B------:R-:W-:Y:S01]  /*0320*/  USHF.L.U32 UR4, UR4, 0x1, URZ ;  /* 0x0000000104047899 */ /* 0x000fe2000800063f */
[----:B------:R-:W0:Y:S11]  /*0330*/  FENCE.VIEW.ASYNC.S ;  /* 0x00000000000073c6 */ /* 0x000e360000000000 */
[----:B0-----:R0:W1:Y:S01]  /*0340*/  SYNCS.EXCH.64 URZ, [UR9], UR4 ;  /* 0x00000004093f75b2 */ /* 0x0010620008000100 */
[----:B------:R0:W2:Y:S01]  /*0350*/  SYNCS.EXCH.64 URZ, [UR9+0x90], UR6 ;  /* 0x00009006093f75b2 */ /* 0x0000a20008000100 */
[----:B------:R0:W3:Y:S01]  /*0360*/  SYNCS.EXCH.64 URZ, [UR9+0x8], UR4 ;  /* 0x00000804093f75b2 */ /* 0x0000e20008000100 */
[----:B------:R0:W4:Y:S01]  /*0370*/  SYNCS.EXCH.64 URZ, [UR9+0x98], UR6 ;  /* 0x00009806093f75b2 */ /* 0x0001220008000100 */
[----:B------:R0:W0:Y:S01]  /*0380*/  SYNCS.EXCH.64 URZ, [UR9+0x10], UR4 ;  /* 0x00001004093f75b2 */ /* 0x0000220008000100 */
        /* <DEDUP_REMOVED lines=31> */
[----:B-1234-:R-:W-:Y:S01]  /*0580*/  NOP ;  /* 0x0000000000007918 */ /* 0x01efe20000000000 */
.L_x_3:
[----:B0-----:R-:W-:Y:S05]  /*0590*/  BSYNC B0 ;  /* 0x0000000000007941 */ /* 0x001fea0003800000 */
.L_x_2:
[----:B------:R-:W-:Y:S01]  /*05a0*/  SHF.R.S32.HI R2, RZ, 0x1f, R4 ;  /* 0x0000001fff027819 */ /* 0x000fe20000011404 */
[----:B------:R-:W0:Y:S01]  /*05b0*/  SHFL.IDX PT, R0, R0, RZ, 0x1f ;  /* 0x00001fff00007589 */ /* 0x000e2200000e0000 */
[----:B------:R-:W1:Y:S01]  /*05c0*/  S2UR UR9, SR_CTAID.X ;  /* 0x00000000000979c3 */ /* 0x000e620000002500 */
[----:B------:R-:W-:Y:S02]  /*05d0*/  ELECT P0, URZ, PT ;  /* 0x00000000003f782f */ /* 0x000fe40003800000 */
[----:B------:R-:W-:Y:S01]  /*05e0*/  LEA.HI R2, R2, R4, RZ, 0x7 ;  /* 0x0000000402027211 */ /* 0x000fe200078f38ff */
[----:B------:R-:W-:Y:S01]  /*05f0*/  ULDC UR4, c[0x0][0x150] ;  /* 0x0000540000047ab9 */ /* 0x000fe20000000800 */
[----:B------:R-:W-:Y:S01]  /*0600*/  SHF.R.S32.HI R6, RZ, 0x1f, R3 ;  /* 0x0000001fff067819 */ /* 0x000fe20000011403 */
[----:B------:R-:W-:Y:S01]  /*0610*/  NOP ;  /* 0x0000000000007918 */ /* 0x000fe20000000000 */
[----:B------:R-:W-:Y:S01]  /*0620*/  LOP3.LUT R2, R2, 0xffffff80, RZ, 0xc0, !PT ;  /* 0xffffff8002027812 */ /* 0x000fe200078ec0ff */
[----:B------:R-:W-:Y:S01]  /*0630*/  NOP ;  /* 0x0000000000007918 */ /* 0x000fe20000000000 */
[----:B------:R-:W-:Y:S01]  /*0640*/  LEA.HI R6, R6, R3, RZ, 0x2 ;  /* 0x0000000306067211 */ /* 0x000fe200078f10ff */
[----:B------:R-:W2:Y:S02]  /*0650*/  LDC R8, c[0x0][0x144] ;  /* 0x00005100ff087b82 */ /* 0x000ea40000000800 */
[----:B------:R-:W-:Y:S01]  /*0660*/  IMAD.IADD R4, R4, 0x1, -R2 ;  /* 0x0000000104047824 */ /* 0x000fe200078e0a02 */
[----:B------:R-:W-:Y:S01]  /*0670*/  LOP3.LUT R6, R6, 0x3ffffffc, RZ, 0xc0, !PT ;  /* 0x3ffffffc06067812 */ /* 0x000fe200078ec0ff */
[----:B------:R-:W3:Y:S03]  /*0680*/  S2R R2, SR_CTAID.Y ;  /* 0x0000000000027919 */ /* 0x000ee60000002600 */
[----:B------:R-:W-:Y:S01]  /*0690*/  SHF.R.S32.HI R5, RZ, 0x1f, R4 ;  /* 0x0000001fff057819 */ /* 0x000fe20000011404 */
[----:B------:R-:W-:Y:S01]  /*06a0*/  IMAD.IADD R6, R3, 0x1, -R6 ;  /* 0x0000000103067824 */ /* 0x000fe200078e0a06 */
[----:B------:R-:W4:Y:S02]  /*06b0*/  LDC R11, c[0x0][0x148] ;  /* 0x00005200ff0b7b82 */ /* 0x000f240000000800 */
[----:B------:R-:W-:-:S02]  /*06c0*/  LEA.HI R5, R5, R4, RZ, 0x3 ;  /* 0x0000000405057211 */ /* 0x000fc400078f18ff */
[----:B0-----:R-:W-:Y:S02]  /*06d0*/  ISETP.NE.OR P0, PT, R0, RZ, !P0 ;  /* 0x000000ff0000720c */ /* 0x001fe40004705670 */
[--C-:B------:R-:W-:Y:S02]  /*06e0*/  SHF.R.S32.HI R0, RZ, 0x3, R5.reuse ;  /* 0x00000003ff007819 */ /* 0x100fe40000011405 */
[----:B------:R-:W-:Y:S02]  /*06f0*/  SHF.R.S32.HI R5, RZ, 0x1f, R5 ;  /* 0x0000001fff057819 */ /* 0x000fe40000011405 */
[----:B-1----:R-:W-:Y:S02]  /*0700*/  I2FP.F32.U32 R7, UR9 ;  /* 0x0000000900077c45 */ /* 0x002fe40008201000 */
[----:B------:R-:W-:-:S03]  /*0710*/  LEA.HI R5, R5, R0, RZ, 0x2 ;  /* 0x0000000005057211 */ /* 0x000fc600078f10ff */
[----:B------:R-:W-:Y:S01]  /*0720*/  FMUL R7, R7, UR4 ;  /* 0x0000000407077c20 */ /* 0x000fe20008400000 */
[----:B------:R-:W-:Y:S01]  /*0730*/  LOP3.LUT R5, R5, 0xfffffffc, RZ, 0xc0, !PT ;  /* 0xfffffffc05057812 */ /* 0x000fe200078ec0ff */
[----:B------:R-:W-:Y:S01]  /*0740*/  VOTEU.ALL UP0, P0 ;  /* 0x00000000003f7886 */ /* 0x000fe20000000000 */
[----:B------:R-:W-:Y:S01]  /*0750*/  ULDC UR4, c[0x0][0x154] ;  /* 0x0000550000047ab9 */ /* 0x000fe20000000800 */
[----:B------:R-:W-:Y:S02]  /*0760*/  VOTEU.ALL UP1, P0 ;  /* 0x00000000003f7886 */ /* 0x000fe40000020000 */
[----:B------:R-:W0:Y:S01]  /*0770*/  F2I.U32.TRUNC.NTZ R7, R7 ;  /* 0x0000000700077305 */ /* 0x000e22000020f000 */
[----:B------:R-:W-:Y:S01]  /*0780*/  IMAD.IADD R5, R0, 0x1, -R5 ;  /* 0x0000000100057824 */ /* 0x000fe200078e0a05 */
[----:B------:R-:W1:Y:S01]  /*0790*/  @!UP0 S2UR UR7, SR_CgaCtaId ;  /* 0x00000000000789c3 */ /* 0x000e620000008800 */
[----:B------:R-:W-:Y:S02]  /*07a0*/  @!UP0 UMOV UR6, 0x400 ;  /* 0x0000040000068882 */ /* 0x000fe40000000000 */
[----:B------:R-:W-:Y:S01]  /*07b0*/  IMAD R5, R6, 0x4, R5 ;  /* 0x0000000406057824 */ /* 0x000fe200078e0205 */
[----:B---3--:R-:W-:-:S04]  /*07c0*/  I2FP.F32.U32 R9, R2 ;  /* 0x0000000200097245 */ /* 0x008fc80000201000 */
[----:B------:R-:W-:Y:S01]  /*07d0*/  LEA.HI R0, R5, R5, RZ, 0x1 ;  /* 0x0000000505007211 */ /* 0x000fe200078f08ff */
[----:B------:R-:W-:Y:S01]  /*07e0*/  FMUL R9, R9, UR4 ;  /* 0x0000000409097c20 */ /* 0x000fe20008400000 */
[----:B------:R-:W-:Y:S02]  /*07f0*/  UMOV UR4, 0x20 ;  /* 0x0000002000047882 */ /* 0x000fe40000000000 */
[----:B------:R-:W-:Y:S01]  /*0800*/  LOP3.LUT R6, R0, 0xfffffffe, RZ, 0xc0, !PT ;  /* 0xfffffffe00067812 */ /* 0x000fe200078ec0ff */
[----:B0-----:R-:W-:Y:S01]  /*0810*/  IMAD.MOV R13, RZ, RZ, -R7 ;  /* 0x000000ffff0d7224 */ /* 0x001fe200078e0a07 */
[----:B------:R-:W-:-:S04]  /*0820*/  @!UP0 UIADD3 UR4, -UR4, 0x100000, URZ ;  /* 0x0010000004048890 */ /* 0x000fc8000fffe13f */
[----:B------:R-:W-:Y:S02]  /*0830*/  @!UP0 USHF.L.U32 UR5, UR4, 0xb, URZ ;  /* 0x0000000b04058899 */ /* 0x000fe4000800063f */
[----:B------:R-:W-:Y:S01]  /*0840*/  @!UP0 USHF.L.U32 UR4, UR4, 0x1, URZ ;  /* 0x0000000104048899 */ /* 0x000fe2000800063f */
[----:B------:R-:W0:Y:S01]  /*0850*/  F2I.U32.TRUNC.NTZ R9, R9 ;  /* 0x0000000900097305 */ /* 0x000e22000020f000 */
[----:B--2---:R-:W-:Y:S02]  /*0860*/  IMAD R0, R8, R13, UR9 ;  /* 0x0000000908007e24 */ /* 0x004fe4000f8e020d */
[C---:B------:R-:W-:Y:S02]  /*0870*/  IMAD.IADD R7, R5.reuse, 0x1, -R6 ;  /* 0x0000000105077824 */ /* 0x040fe400078e0a06 */
[----:B------:R-:W-:-:S03]  /*0880*/  IMAD.SHL.U32 R6, R5, 0x4, RZ ;  /* 0x0000000405067824 */ /* 0x000fc600078e00ff */
[----:B------:R-:W-:Y:S01]  /*0890*/  ISETP.NE.AND P2, PT, R7, R0, PT ;  /* 0x000000000700720c */ /* 0x000fe20003f45270 */
[----:B-1----:R-:W-:Y:S01]  /*08a0*/  @!UP0 ULEA UR6, UR7, UR6, 0x18 ;  /* 0x0000000607068291 */ /* 0x002fe2000f8ec03f */
[----:B------:R-:W-:Y:S01]  /*08b0*/  LOP3.LUT R10, R5, 0xc, R6, 0x78, !PT ;  /* 0x0000000c050a7812 */ /* 0x000fe200078e7806 */
[----:B------:R-:W1:Y:S01]  /*08c0*/  LDC R7, c[0x0][0x140] ;  /* 0x00005000ff077b82 */ /* 0x000e620000000800 */
[----:B------:R-:W-:Y:S01]  /*08d0*/  VOTEU.ALL UP0, P0 ;  /* 0x00000000003f7886 */ /* 0x000fe20000000000 */
[----:B------:R-:W-:Y:S01]  /*08e0*/  LOP3.LUT P0, RZ, R4, 0x7, RZ, 0xc0, !PT ;  /* 0x0000000704ff7812 */ /* 0x000fe2000780c0ff */
[----:B0-----:R-:W-:Y:S01]  /*08f0*/  IMAD.MOV R12, RZ, RZ, -R9 ;  /* 0x000000ffff0c7224 */ /* 0x001fe200078e0a09 */
[----:B------:R0:W-:Y:S01]  /*0900*/  STL [R1+0x7c], R10 ;  /* 0x00007c0a01007387 */ /* 0x0001e20000100800 */
[----:B------:R-:W-:Y:S01]  /*0910*/  IMAD.MOV.U32 R4, RZ, RZ, 0x1 ;  /* 0x00000001ff047424 */ /* 0x000fe200078e00ff */
[----:B------:R-:W-:Y:S01]  /*0920*/  ISETP.LT.U32.AND P0, PT, R10, 0x4, !P0 ;  /* 0x000000040a00780c */ /* 0x000fe20004701070 */
[----:B----4-:R-:W-:-:S03]  /*0930*/  IMAD R6, R11, R12, R2 ;  /* 0x0000000c0b067224 */ /* 0x010fc600078e0202 */
[----:B------:R-:W-:Y:S01]  /*0940*/  @P2 LEA.HI R5, R10, R10, RZ, 0x1 ;  /* 0x0000000a0a052211 */ /* 0x000fe200078f08ff */
[----:B------:R-:W2:Y:S02]  /*0950*/  FENCE.VIEW.ASYNC.S ;  /* 0x00000000000073c6 */ /* 0x000ea40000000000 */
[----:B--2---:R0:W2:Y:S01]  /*0960*/  @!UP0 SYNCS.EXCH.64 URZ, [UR6+0x130], UR4 ;  /* 0x00013004063f85b2 */ /* 0x0040a20008000100 */
[----:B------:R-:W-:-:S04]  /*0970*/  @P2 SHF.R.S32.HI R5, RZ, 0x1, R5 ;  /* 0x00000001ff052819 */ /* 0x000fc80000011405 */
[----:B------:R-:W-:Y:S02]  /*0980*/  @P2 ISETP.NE.AND P3, PT, R5, R6, PT ;  /* 0x000000060500220c */ /* 0x000fe40003f65270 */
[----:B------:R-:W-:Y:S02]  /*0990*/  SEL R5, RZ, 0x1, !P0 ;  /* 0x00000001ff057807 */ /* 0x000fe40004000000 */
[----:B------:R-:W-:Y:S02]  /*09a0*/  @P2 SEL R4, RZ, 0x1, P3 ;  /* 0x00000001ff042807 */ /* 0x000fe40001800000 */
[----:B-1----:R-:W-:Y:S02]  /*09b0*/  ISETP.EQ.U32.AND P4, PT, R7, 0x1, PT ;  /* 0x000000010700780c */ /* 0x002fe40003f82070 */
[----:B------:R-:W-:Y:S01]  /*09c0*/  LOP3.LUT R4, R4, R5, RZ, 0xc0, !PT ;  /* 0x0000000504047212 */ /* 0x000fe200078ec0ff */
[----:B------:R0:W1:Y:S01]  /*09d0*/  @!UP1 SYNCS.EXCH.64 URZ, [UR6+0x138], UR4 ;  /* 0x00013804063f95b2 */ /* 0x0000620008000100 */
[----:B------:R-:W-:-:S03]  /*09e0*/  NOP ;  /* 0x0000000000007918 */ /* 0x000fc60000000000 */
[----:B------:R0:W-:Y:S06]  /*09f0*/  STL [R1+0x78], R4 ;  /* 0x0000780401007387 */ /* 0x0001ec0000100800 */
[----:B--2---:R-:W-:Y:S05]  /*0a00*/  @!P4 BRA `(.L_x_4) ;  /* 0x000000000008c947 */ /* 0x004fea0003800000 */
[----:B-1----:R-:W-:Y:S01]  /*0a10*/  UCGABAR_ARV ;  /* 0x00000000000079c7 */ /* 0x002fe20008000000 */
[----:B------:R-:W-:Y:S05]  /*0a20*/  BRA `(.L_x_5) ;  /* 0x0000000000047947 */ /* 0x000fea0003800000 */
.L_x_4:
[----:B-1----:R-:W-:Y:S01]  /*0a30*/  NOP ;  /* 0x0000000000007918 */ /* 0x002fe20000000000 */
.L_x_5:
[----:B------:R-:W1:Y:S01]  /*0a40*/  LDC R3, c[0x0][0x65c] ;  /* 0x00019700ff037b82 */ /* 0x000e620000000800 */
[----:B0-----:R-:W-:Y:S02]  /*0a50*/  IMAD.U32 R4, RZ, RZ, UR9 ;  /* 0x00000009ff047e24 */ /* 0x001fe4000f8e00ff */
[----:B------:R-:W-:Y:S01]  /*0a60*/  IMAD.MOV.U32 R5, RZ, RZ, RZ ;  /* 0x000000ffff057224 */ /* 0x000fe200078e00ff */
[----:B-1----:R-:W-:-:S13]  /*0a70*/  ISETP.NE.AND P2, PT, R3, 0x1, PT ;  /* 0x000000010300780c */ /* 0x002fda0003f45270 */
[----:B------:R-:W0:Y:S01]  /*0a80*/  @P2 LDC R7, c[0x0][0x10] ;  /* 0x00000400ff072b82 */ /* 0x000e220000000800 */
[----:B------:R-:W-:Y:S02]  /*0a90*/  @P2 IMAD.MOV.U32 R3, RZ, RZ, RZ ;  /* 0x000000ffff032224 */ /* 0x000fe400078e00ff */
[----:B------:R-:W-:-:S05]  /*0aa0*/  @P2 IMAD.MOV.U32 R13, RZ, RZ, RZ ;  /* 0x000000ffff0d2224 */ /* 0x000fca00078e00ff */
[----:B------:R-:W1:Y:S01]  /*0ab0*/  @!P2 LDC R9, c[0x0][0xc] ;  /* 0x00000300ff09ab82 */ /* 0x000e620000000800 */
[----:B0-----:R-:W-:-:S04]  /*0ac0*/  @P2 IMAD.WIDE.U32 R6, R7, UR9, R2 ;  /* 0x0000000907062c25 */ /* 0x001fc8000f8e0002 */
[----:B------:R-:W-:Y:S02]  /*0ad0*/  @P2 IMAD.MOV.U32 R19, RZ, RZ, R6 ;  /* 0x000000ffff132224 */ /* 0x000fe400078e0006 */
[----:B------:R-:W-:Y:S02]  /*0ae0*/  @P2 IMAD.IADD R23, R7, 0x1, R13 ;  /* 0x0000000107172824 */ /* 0x000fe400078e020d */
[----:B-1----:R-:W-:-:S04]  /*0af0*/  @!P2 IMAD.WIDE.U32 R4, R2, R9, R4 ;  /* 0x000000090204a225 */ /* 0x002fc800078e0004 */
[----:B------:R-:W-:Y:S02]  /*0b00*/  @!P2 IMAD.MOV.U32 R19, RZ, RZ, R4 ;  /* 0x000000ffff13a224 */ /* 0x000fe400078e0004 */
[----:B------:R-:W-:-:S03]  /*0b10*/  @!P2 IMAD.MOV.U32 R23, RZ, RZ, R5 ;  /* 0x000000ffff17a224 */ /* 0x000fc600078e0005 */
[----:B------:R0:W-:Y:S04]  /*0b20*/  STL [R1+0x84], R19 ;  /* 0x0000841301007387 */ /* 0x0001e80000100800 */
[----:B------:R0:W-:Y:S01]  /*0b30*/  STL [R1+0x80], R23 ;  /* 0x0000801701007387 */ /* 0x0001e20000100800 */
[----:B------:R-:W-:Y:S05]  /*0b40*/  @!P4 BRA `(.L_x_6) ;  /* 0x00000000000cc947 */ /* 0x000fea0003800000 */
[----:B------:R-:W-:Y:S01]  /*0b50*/  UCGABAR_WAIT ;  /* 0x0000000000007dc7 */ /* 0x000fe20008000000 */
[----:B------:R-:W-:Y:S01]  /*0b60*/  CCTL.IVALL ;  /* 0x00000000ff00798f */ /* 0x000fe20002000000 */
[----:B------:R-:W-:Y:S05]  /*0b70*/  BRA `(.L_x_7) ;  /* 0x0000000000047947 */ /* 0x000fea0003800000 */
.L_x_6:
[----:B------:R-:W-:Y:S06]  /*0b80*/  BAR.SYNC.DEFER_BLOCKING 0x0 ;  /* 0x0000000000007b1d */ /* 0x000fec0000010000 */
.L_x_7:
[----:B------:R-:W-:Y:S05]  /*0b90*/  @!P1 BRA `(.L_x_8) ;  /* 0x000000e0007c9947 */ /* 0x000fea0003800000 */
[----:B------:R-:W-:-:S06]  /*0ba0*/  UISETP.GT.U32.AND UP0, UPT, UR10, 0x1, UPT ;  /* 0x000000010a00788c */ /* 0x000fcc000bf04070 */
[----:B------:R-:W-:-:S13]  /*0bb0*/  PLOP3.LUT P0, PT, PT, PT, UP0, 0x80, 0x0 ;  /* 0x000000000000781c */ /* 0x000fda0003f0f008 */
[----:B------:R-:W-:Y:S05]  /*0bc0*/  @P0 EXIT ;  /* 0x000000000000094d */ /* 0x000fea0003800000 */
[----:B------:R-:W-:Y:S01]  /*0bd0*/  IMAD.MOV.U32 R6, RZ, RZ, -0x1 ;  /* 0xffffffffff067424 */ /* 0x000fe200078e00ff */
[----:B------:R-:W-:Y:S01]  /*0be0*/  ULDC.64 UR4, c[0x0][0x650] ;  /* 0x0001940000047ab9 */ /* 0x000fe20000000a00 */
[----:B------:R-:W-:Y:S01]  /*0bf0*/  IMAD.MOV.U32 R5, RZ, RZ, -0x1 ;  /* 0xffffffffff057424 */ /* 0x000fe200078e00ff */
[----:B------:R-:W-:Y:S01]  /*0c00*/  ISETP.GE.U32.AND P0, PT, R19, UR4, PT ;  /* 0x0000000413007c0c */ /* 0x000fe2000bf06070 */
[----:B------:R-:W-:Y:S01]  /*0c10*/  UMOV UR23, 0xffffffff ;  /* 0xffffffff00177882 */ /* 0x000fe20000000000 */
[----:B------:R1:W-:Y:S01]  /*0c20*/  STL [R1+0x8c], R6 ;  /* 0x00008c0601007387 */ /* 0x0003e20000100800 */
[----:B------:R-:W-:Y:S02]  /*0c30*/  PRMT R4, RZ, 0x7610, R4 ;  /* 0x00007610ff047816 */ /* 0x000fe40000000004 */
[----:B------:R-:W-:Y:S01]  /*0c40*/  ISETP.GE.U32.AND.EX P0, PT, R23, UR5, PT, P0 ;  /* 0x0000000517007c0c */ /* 0x000fe2000bf06100 */
[----:B------:R1:W-:-:S12]  /*0c50*/  STL [R1+0x88], R5 ;  /* 0x0000880501007387 */ /* 0x0003d80000100800 */
[----:B-1----:R-:W-:Y:S05]  /*0c60*/  @P0 BRA `(.L_x_9) ;  /* 0x0000000400380947 */ /* 0x002fea0003800000 */
[----:B------:R-:W1:Y:S01]  /*0c70*/  LDC.64 R14, c[0x0][0x628] ;  /* 0x00018a00ff0e7b82 */ /* 0x000e620000000a00 */
[----:B------:R-:W-:Y:S02]  /*0c80*/  IMAD.MOV.U32 R4, RZ, RZ, R19 ;  /* 0x000000ffff047224 */ /* 0x000fe400078e0013 */
[----:B------:R-:W-:-:S05]  /*0c90*/  IMAD.MOV.U32 R5, RZ, RZ, R23 ;  /* 0x000000ffff057224 */ /* 0x000fca00078e0017 */
[----:B------:R-:W2:Y:S08]  /*0ca0*/  LDC R10, c[0x0][0x630] ;  /* 0x00018c00ff0a7b82 */ /* 0x000eb00000000800 */
[----:B------:R-:W3:Y:S01]  /*0cb0*/  LDC.64 R16, c[0x0][0x620] ;  /* 0x00018800ff107b82 */ /* 0x000ee20000000a00 */
[----:B-1----:R-:W-:-:S04]  /*0cc0*/  ISETP.NE.U32.AND P0, PT, R14, RZ, PT ;  /* 0x000000ff0e00720c */ /* 0x002fc80003f05070 */
[----:B------:R-:W-:-:S13]  /*0cd0*/  ISETP.NE.AND.EX P0, PT, R15, RZ, PT, P0 ;  /* 0x000000ff0f00720c */ /* 0x000fda0003f05300 */
[----:B--23--:R-:W-:Y:S05]  /*0ce0*/  @!P0 BRA `(.L_x_10) ;  /* 0x0000000000288947 */ /* 0x00cfea0003800000 */
[----:B------:R-:W1:Y:S02]  /*0cf0*/  LDC R9, c[0x0][0x634] ;  /* 0x00018d00ff097b82 */ /* 0x000e640000000800 */
[----:B-1----:R-:W-:-:S05]  /*0d00*/  IADD3 R9, P0, R19, R9, RZ ;  /* 0x0000000913097210 */ /* 0x002fca0007f1e0ff */
[----:B------:R-:W-:-:S04]  /*0d10*/  IMAD.X R13, RZ, RZ, R23, P0 ;  /* 0x000000ffff0d7224 */ /* 0x000fc800000e0617 */
[----:B------:R-:W-:-:S04]  /*0d20*/  IMAD.WIDE.U32 R4, R13, R14, RZ ;  /* 0x0000000e0d047225 */ /* 0x000fc800078e00ff */
[----:B------:R-:W-:-:S04]  /*0d30*/  IMAD.WIDE.U32 R6, P0, R9, R15, R4 ;  /* 0x0000000f09067225 */ /* 0x000fc80007800004 */
[----:B------:R-:W-:-:S04]  /*0d40*/  IMAD.WIDE.U32 R4, R9, R14, RZ ;  /* 0x0000000e09047225 */ /* 0x000fc800078e00ff */
[----:B------:R-:W-:Y:S01]  /*0d50*/  IMAD.X R9, RZ, RZ, RZ, P0 ;  /* 0x000000ffff097224 */ /* 0x000fe200000e06ff */
[----:B------:R-:W-:Y:S01]  /*0d60*/  IADD3 RZ, P0, R5, R6, RZ ;  /* 0x0000000605ff7210 */ /* 0x000fe20007f1e0ff */
[----:B------:R-:W-:-:S04]  /*0d70*/  IMAD.MOV.U32 R8, RZ, RZ, R7 ;  /* 0x000000ffff087224 */ /* 0x000fc800078e0007 */
[----:B------:R-:W-:-:S08]  /*0d80*/  IMAD.WIDE.U32.X R4, R13, R15, R8, P0 ;  /* 0x0000000f0d047225 */ /* 0x000fd000000e0408 */
.L_x_10:
[----:B------:R-:W1:Y:S01]  /*0d90*/  LDC.64 R20, c[0x0][0x640] ;  /* 0x00019000ff147b82 */ /* 0x000e620000000a00 */
[-C--:B------:R-:W-:Y:S01]  /*0da0*/  SHF.R.U64 R22, R4, R10.reuse, R5 ;  /* 0x0000000a04167219 */ /* 0x080fe20000001205 */
[----:B------:R-:W-:Y:S01]  /*0db0*/  IMAD.MOV.U32 R4, RZ, RZ, R19 ;  /* 0x000000ffff047224 */ /* 0x000fe200078e0013 */
[----:B------:R-:W-:Y:S01]  /*0dc0*/  SHF.R.U32.HI R3, RZ, R10, R5 ;  /* 0x0000000aff037219 */ /* 0x000fe20000011605 */
[----:B------:R-:W-:Y:S01]  /*0dd0*/  IMAD.MOV.U32 R5, RZ, RZ, R23 ;  /* 0x000000ffff057224 */ /* 0x000fe200078e0017 */
[----:B------:R-:W-:Y:S01]  /*0de0*/  IADD3 R7, P0, RZ, -R22, RZ ;  /* 0x80000016ff077210 */ /* 0x000fe20007f1e0ff */
[----:B0-----:R-:W-:Y:S02]  /*0df0*/  IMAD R23, R11, R12, R2 ;  /* 0x0000000c0b177224 */ /* 0x001fe400078e0202 */
[----:B------:R-:W0:Y:S01]  /*0e00*/  LDC R8, c[0x0][0x618] ;  /* 0x00018600ff087b82 */ /* 0x000e220000000800 */
[----:B------:R-:W-:Y:S02]  /*0e10*/  IMAD.MOV.U32 R11, RZ, RZ, 0x1 ;  /* 0x00000001ff0b7424 */ /* 0x000fe400078e00ff */
[----:B------:R-:W-:-:S02]  /*0e20*/  IMAD.X R3, RZ, RZ, ~R3, P0 ;  /* 0x000000ffff037224 */ /* 0x000fc400000e0e03 */
[----:B------:R-:W-:-:S03]  /*0e30*/  IMAD.WIDE.U32 R4, R7, R16, R4 ;  /* 0x0000001007047225 */ /* 0x000fc600078e0004 */
[----:B------:R-:W2:Y:S01]  /*0e40*/  LDC R14, c[0x0][0x608] ;  /* 0x00018200ff0e7b82 */ /* 0x000ea20000000800 */
[----:B------:R-:W-:-:S04]  /*0e50*/  IMAD R6, R3, R16, RZ ;  /* 0x0000001003067224 */ /* 0x000fc800078e02ff */
[----:B------:R-:W-:-:S03]  /*0e60*/  IMAD R3, R7, R17, R6 ;  /* 0x0000001107037224 */ /* 0x000fc600078e0206 */
[----:B------:R-:W3:Y:S01]  /*0e70*/  LDC R18, c[0x0][0x658] ;  /* 0x00019600ff127b82 */ /* 0x000ee20000000800 */
[----:B------:R-:W-:Y:S01]  /*0e80*/  IMAD.IADD R3, R5, 0x1, R3 ;  /* 0x0000000105037824 */ /* 0x000fe200078e0203 */
[----:B-1----:R-:W-:Y:S01]  /*0e90*/  ISETP.NE.U32.AND P0, PT, R20, RZ, PT ;  /* 0x000000ff1400720c */ /* 0x002fe20003f05070 */
[----:B------:R-:W-:-:S03]  /*0ea0*/  IMAD.MOV.U32 R5, RZ, RZ, -0x1 ;  /* 0xffffffffff057424 */ /* 0x000fc600078e00ff */
[----:B------:R-:W-:Y:S02]  /*0eb0*/  ISETP.NE.AND.EX P0, PT, R21, RZ, PT, P0 ;  /* 0x000000ff1500720c */ /* 0x000fe40003f05300 */
[----:B------:R-:W1:Y:S01]  /*0ec0*/  LDC R13, c[0x0][0x600] ;  /* 0x00018000ff0d7b82 */ /* 0x000e620000000800 */
[-CC-:B0-----:R-:W-:Y:S02]  /*0ed0*/  SHF.R.U64 R10, R4, R8.reuse, R3.reuse ;  /* 0x00000008040a7219 */ /* 0x181fe40000001203 */
[----:B------:R-:W-:-:S05]  /*0ee0*/  SHF.R.U32.HI R3, RZ, R8, R3 ;  /* 0x00000008ff037219 */ /* 0x000fca0000011603 */
[----:B------:R-:W0:Y:S01]  /*0ef0*/  LDC R15, c[0x0][0x648] ;  /* 0x00019200ff0f7b82 */ /* 0x000e220000000800 */
[-CC-:B--2---:R-:W-:Y:S02]  /*0f00*/  SHF.R.U64 R19, R10, R14.reuse, R3.reuse ;  /* 0x0000000e0a137219 */ /* 0x184fe40000001203 */
[----:B------:R-:W-:-:S05]  /*0f10*/  SHF.R.U32.HI R3, RZ, R14, R3 ;  /* 0x0000000eff037219 */ /* 0x000fca0000011603 */
[----:B------:R-:W2:Y:S01]  /*0f20*/  LDC R17, c[0x0][0x638] ;  /* 0x00018e00ff117b82 */ /* 0x000ea20000000800 */
[-C--:B---3--:R-:W-:Y:S02]  /*0f30*/  SHF.L.U32 R2, R5, R18.reuse, RZ ;  /* 0x0000001205027219 */ /* 0x088fe400000006ff */
[--C-:B------:R-:W-:Y:S02]  /*0f40*/  SHF.R.U64 R12, R19, R18, R3.reuse ;  /* 0x00000012130c7219 */ /* 0x100fe40000001203 */
[----:B------:R-:W-:Y:S02]  /*0f50*/  LOP3.LUT R8, RZ, R2, RZ, 0x33, !PT ;  /* 0x00000002ff087212 */ /* 0x000fe400078e33ff */
[----:B------:R-:W-:Y:S01]  /*0f60*/  SHF.R.U32.HI R3, RZ, R18, R3 ;  /* 0x00000012ff037219 */ /* 0x000fe20000011603 */
[----:B------:R-:W3:Y:S01]  /*0f70*/  LDC R16, c[0x0][0x610] ;  /* 0x00018400ff107b82 */ /* 0x000ee20000000800 */
[----:B------:R-:W-:Y:S01]  /*0f80*/  IMAD.MOV.U32 R2, RZ, RZ, R12 ;  /* 0x000000ffff027224 */ /* 0x000fe200078e000c */
[----:B------:R-:W-:Y:S06]  /*0f90*/  @!P0 BRA `(.L_x_11) ;  /* 0x0000000000288947 */ /* 0x000fec0003800000 */
[----:B------:R-:W4:Y:S02]  /*0fa0*/  LDC R7, c[0x0][0x64c] ;  /* 0x00019300ff077b82 */ /* 0x000f240000000800 */
[----:B----4-:R-:W-:-:S05]  /*0fb0*/  IADD3 R7, P0, R12, R7, RZ ;  /* 0x000000070c077210 */ /* 0x010fca0007f1e0ff */
        /* <DEDUP_REMOVED lines=8> */
.L_x_11:
[----:B0-----:R-:W-:Y:S01]  /*1040*/  SHF.R.U64 R4, R2, R15, R3 ;  /* 0x0000000f02047219 */ /* 0x001fe20000001203 */
[----:B-1----:R-:W-:Y:S01]  /*1050*/  VIADD R5, R13, 0xffffffff ;  /* 0xffffffff0d057836 */ /* 0x002fe20000000000 */
[----:B------:R-:W-:Y:S02]  /*1060*/  SHF.L.U32 R2, R11, R18, RZ ;  /* 0x000000120b027219 */ /* 0x000fe400000006ff */
[----:B------:R-:W-:Y:S01]  /*1070*/  LOP3.LUT R3, R19, R8, RZ, 0xc0, !PT ;  /* 0x0000000813037212 */ /* 0x000fe200078ec0ff */
[----:B------:R-:W-:Y:S01]  /*1080*/  IMAD.MOV R6, RZ, RZ, -R4 ;  /* 0x000000ffff067224 */ /* 0x000fe200078e0a04 */
[----:B------:R-:W-:Y:S02]  /*1090*/  SEL R0, R0, R23, !P2 ;  /* 0x0000001700007207 */ /* 0x000fe40005000000 */
[----:B------:R-:W-:Y:S01]  /*10a0*/  LOP3.LUT R5, R10, R5, RZ, 0xc0, !PT ;  /* 0x000000050a057212 */ /* 0x000fe200078ec0ff */
[----:B------:R-:W-:Y:S01]  /*10b0*/  IMAD R3, R2, R4, R3 ;  /* 0x0000000402037224 */ /* 0x000fe200078e0203 */
[----:B------:R-:W-:Y:S01]  /*10c0*/  R2UR UR23, R22 ;  /* 0x00000000161772ca */ /* 0x000fe200000e0000 */
[----:B--2---:R-:W-:-:S02]  /*10d0*/  IMAD R2, R6, R17, R12 ;  /* 0x0000001106027224 */ /* 0x004fc400078e020c */
[----:B---3--:R-:W-:Y:S02]  /*10e0*/  IMAD R0, R3, R16, R0 ;  /* 0x0000001003007224 */ /* 0x008fe400078e0200 */
[----:B------:R-:W-:Y:S02]  /*10f0*/  IMAD R3, R2, R13, R5 ;  /* 0x0000000d02037224 */ /* 0x000fe400078e0205 */
[----:B------:R-:W-:-:S03]  /*1100*/  IMAD.MOV.U32 R4, RZ, RZ, 0x1 ;  /* 0x00000001ff047424 */ /* 0x000fc600078e00ff */
[----:B------:R-:W-:Y:S02]  /*1110*/  SEL R2, R3, R0, !P2 ;  /* 0x0000000003027207 */ /* 0x000fe40005000000 */
[----:B------:R-:W-:-:S03]  /*1120*/  SEL R0, R0, R3, !P2 ;  /* 0x0000000300007207 */ /* 0x000fc60005000000 */
[----:B------:R1:W-:Y:S04]  /*1130*/  STL [R1+0x88], R2 ;  /* 0x0000880201007387 */ /* 0x0003e80000100800 */
[----:B------:R1:W-:Y:S02]  /*1140*/  STL [R1+0x8c], R0 ;  /* 0x00008c0001007387 */ /* 0x0003e40000100800 */
.L_x_9:
[----:B------:R-:W-:-:S08]  /*1150*/  NOP ;  /* 0x0000000000007918 */ /* 0x000fd00000000000 */
[----:B------:R-:W2:Y:S02]  /*1160*/  USETMAXREG.TRY_ALLOC.CTAPOOL UP0, 0xe8 ;  /* 0x000000e8000079c8 */ /* 0x000ea40008000600 */
[----:B--2---:R-:W-:-:S13]  /*1170*/  PLOP3.LUT P0, PT, PT, PT, UP0, 0x80, 0x0 ;  /* 0x000000000000781c */ /* 0x004fda0003f0f008 */
[----:B------:R-:W-:Y:S05]  /*1180*/  @!P0 BRA `(.L_x_9) ;  /* 0xfffffffc00f08947 */ /* 0x000fea000383ffff */
[----:B------:R-:W-:Y:S01]  /*1190*/  ULDC.64 UR4, c[0x0][0x598] ;  /* 0x0001660000047ab9 */ /* 0x000fe20000000a00 */
[----:B------:R-:W-:Y:S01]  /*11a0*/  ULDC.64 UR18, c[0x0][0x208] ;  /* 0x0000820000127ab9 */ /* 0x000fe20000000a00 */
[----:B------:R-:W-:-:S04]  /*11b0*/  ISETP.NE.U32.AND P0, PT, RZ, UR4, PT ;  /* 0x00000004ff007c0c */ /* 0x000fc8000bf05070 */
[----:B------:R-:W-:-:S13]  /*11c0*/  ISETP.NE.AND.EX P0, PT, RZ, UR5, PT, P0 ;  /* 0x00000005ff007c0c */ /* 0x000fda000bf05300 */
[----:B------:R-:W-:Y:S05]  /*11d0*/  @!P0 BRA `(.L_x_12) ;  /* 0x0000000000208947 */ /* 0x000fea0003800000 */
[----:B-1----:R-:W1:Y:S02]  /*11e0*/  LDC.64 R2, c[0x0][0x598] ;  /* 0x00016600ff027b82 */ /* 0x002e640000000a00 */
[----:B-1----:R-:W2:Y:S02]  /*11f0*/  LDG.E.64 R2, desc[UR18][R2.64] ;  /* 0x0000001202027981 */ /* 0x002ea4000c1e1b00 */
[----:B--2---:R-:W-:-:S04]  /*1200*/  ISETP.NE.U32.AND P0, PT, R2, RZ, PT ;  /* 0x000000ff0200720c */ /* 0x004fc80003f05070 */
[----:B------:R-:W-:-:S13]  /*1210*/  ISETP.NE.AND.EX P0, PT, R3, RZ, PT, P0 ;  /* 0x000000ff0300720c */ /* 0x000fda0003f05300 */
[----:B------:R-:W-:Y:S05]  /*1220*/  @!P0 BRA `(.L_x_12) ;  /* 0x00000000000c8947 */ /* 0x000fea0003800000 */
[----:B------:R-:W2:Y:S02]  /*1230*/  LD.E R2, desc[UR18][R2.64] ;  /* 0x0000001202027980 */ /* 0x000ea4000c101900 */
[----:B--2---:R-:W-:Y:S01]  /*1240*/  R2UR UR20, R2 ;  /* 0x00000000021472ca */ /* 0x004fe200000e0000 */
[----:B------:R-:W-:-:S14]  /*1250*/  BRA `(.L_x_13) ;  /* 0x0000000000247947 */ /* 0x000fdc0003800000 */
.L_x_12:
[----:B------:R-:W-:Y:S02]  /*1260*/  ULDC.64 UR4, c[0x0][0x588] ;  /* 0x0001620000047ab9 */ /* 0x000fe40000000a00 */
[----:B------:R-:W-:-:S04]  /*1270*/  ISETP.NE.U32.AND P0, PT, RZ, UR4, PT ;  /* 0x00000004ff007c0c */ /* 0x000fc8000bf05070 */
[----:B------:R-:W-:-:S13]  /*1280*/  ISETP.NE.AND.EX P0, PT, RZ, UR5, PT, P0 ;  /* 0x00000005ff007c0c */ /* 0x000fda000bf05300 */
[----:B------:R-:W-:Y:S05]  /*1290*/  @!P0 BRA `(.L_x_14) ;  /* 0x0000000000108947 */ /* 0x000fea0003800000 */
[----:B-1----:R-:W1:Y:S02]  /*12a0*/  LDC.64 R2, c[0x0][0x588] ;  /* 0x00016200ff027b82 */ /* 0x002e640000000a00 */
[----:B-1----:R-:W2:Y:S02]  /*12b0*/  LDG.E R2, desc[UR18][R2.64] ;  /* 0x0000001202027981 */ /* 0x002ea4000c1e1900 */
[----:B--2---:R-:W-:Y:S01]  /*12c0*/  R2UR UR20, R2 ;  /* 0x00000000021472ca */ /* 0x004fe200000e0000 */
[----:B------:R-:W-:-:S14]  /*12d0*/  BRA `(.L_x_13) ;  /* 0x0000000000047947 */ /* 0x000fdc0003800000 */
.L_x_14:
[----:B------:R-:W-:-:S05]  /*12e0*/  ULDC UR20, c[0x0][0x580] ;  /* 0x0001600000147ab9 */ /* 0x000fca0000000800 */
.L_x_13:
[----:B------:R-:W-:Y:S02]  /*12f0*/  ULDC.64 UR4, c[0x0][0x5a0] ;  /* 0x0001680000047ab9 */ /* 0x000fe40000000a00 */
        /* <DEDUP_REMOVED lines=11> */
.L_x_15:
        /* <DEDUP_REMOVED lines=8> */
.L_x_17:
[----:B------:R-:W-:-:S05]  /*1430*/  ULDC UR21, c[0x0][0x584] ;  /* 0x0001610000157ab9 */ /* 0x000fca0000000800 */
.L_x_16:
[----:B------:R-:W-:-:S13]  /*1440*/  LOP3.LUT P0, RZ, R4, 0xff, RZ, 0xc0, !PT ;  /* 0x000000ff04ff7812 */ /* 0x000fda000780c0ff */
[----:B------:R-:W-:Y:S05]  /*1450*/  @!P0 EXIT ;  /* 0x000000000000894d */ /* 0x000fea0003800000 */
[----:B------:R-:W-:Y:S01]  /*1460*/  ULDC UR4, c[0x0][0x28c] ;  /* 0x0000a30000047ab9 */ /* 0x000fe20000000800 */
[----:B------:R-:W-:Y:S02]  /*1470*/  ULOP3.LUT UR22, UR13, 0x1, URZ, 0xfc, !UPT ;  /* 0x000000010d167892 */ /* 0x000fe4000f8efc3f */
[----:B------:R-:W-:-:S04]  /*1480*/  UIADD3 UR4, UR4, 0x1f, URZ ;  /* 0x0000001f04047890 */ /* 0x000fc8000fffe03f */
[----:B------:R-:W-:-:S04]  /*1490*/  USHF.R.S32.HI UR5, URZ, 0x1f, UR4 ;  /* 0x0000001f3f057899 */ /* 0x000fc80008011404 */
[----:B------:R-:W-:-:S03]  /*14a0*/  ULEA.HI UR5, UR5, UR4, URZ, 0x5 ;  /* 0x0000000405057291 */ /* 0x000fc6000f8f283f */
[----:B------:R-:W-:Y:S01]  /*14b0*/  UMOV UR4, URZ ;  /* 0x0000003f00047c82 */ /* 0x000fe20008000000 */
[----:B------:R-:W-:-:S03]  /*14c0*/  USHF.R.S32.HI UR12, URZ, 0x5, UR5 ;  /* 0x000000053f0c7899 */ /* 0x000fc60008011405 */
[----:B------:R-:W-:-:S09]  /*14d0*/  UMOV UR5, URZ ;  /* 0x0000003f00057c82 */ /* 0x000fd20008000000 */
.L_x_300:
[----:B-1----:R-:W1:Y:S01]  /*14e0*/  S2R R0, SR_TID.X ;  /* 0x0000000000007919 */ /* 0x002e620000002100 */
[----:B--2---:R-:W2:Y:S01]  /*14f0*/  S2UR UR11, SR_CgaCtaId ;  /* 0x00000000000b79c3 */ /* 0x004ea20000008800 */
[----:B------:R-:W-:Y:S01]  /*1500*/  UMOV UR14, 0x400 ;  /* 0x00000400000e7882 */ /* 0x000fe20000000000 */
[----:B------:R-:W-:Y:S01]  /*1510*/  UMOV UR6, URZ ;  /* 0x0000003f00067c82 */ /* 0x000fe20008000000 */
[----:B------:R-:W-:Y:S01]  /*1520*/  STL [R1+0x74], RZ ;  /* 0x000074ff01007387 */ /* 0x000fe20000100800 */
[----:B------:R-:W-:Y:S01]  /*1530*/  UMOV UR7, URZ ;  /* 0x0000003f00077c82 */ /* 0x000fe20008000000 */
[----:B------:R-:W-:Y:S01]  /*1540*/  UMOV UR8, URZ ;  /* 0x0000003f00087c82 */ /* 0x000fe20008000000 */
[----:B------:R-:W-:Y:S01]  /*1550*/  UMOV UR16, UR5 ;  /* 0x0000000500107c82 */ /* 0x000fe20008000000 */
[----:B------:R-:W-:Y:S01]  /*1560*/  STL [R1+0x70], RZ ;  /* 0x000070ff01007387 */ /* 0x000fe20000100800 */
[----:B---3--:R-:W3:Y:S01]  /*1570*/  LDC R2, c[0x0][0x28c] ;  /* 0x0000a300ff027b82 */ /* 0x008ee20000000800 */
[----:B------:R-:W-:-:S02]  /*1580*/  CS2R R4, SRZ ;  /* 0x0000000000047805 */ /* 0x000fc4000001ff00 */
[----:B------:R-:W-:Y:S01]  /*1590*/  CS2R R6, SRZ ;  /* 0x0000000000067805 */ /* 0x000fe2000001ff00 */
[----:B------:R-:W-:Y:S01]  /*15a0*/  STL [R1+0x6c], RZ ;  /* 0x00006cff01007387 */ /* 0x000fe20000100800 */
[----:B------:R-:W-:Y:S02]  /*15b0*/  CS2R R8, SRZ ;  /* 0x0000000000087805 */ /* 0x000fe4000001ff00 */
[----:B------:R-:W-:Y:S02]  /*15c0*/  CS2R R10, SRZ ;  /* 0x00000000000a7805 */ /* 0x000fe4000001ff00 */
[----:B------:R-:W-:Y:S01]  /*15d0*/  CS2R R12, SRZ ;  /* 0x00000000000c7805 */ /* 0x000fe2000001ff00 */
[----:B------:R-:W-:Y:S01]  /*15e0*/  STL [R1+0x68], RZ ;  /* 0x000068ff01007387 */ /* 0x000fe20000100800 */
[----:B------:R-:W-:Y:S02]  /*15f0*/  CS2R R14, SRZ ;  /* 0x00000000000e7805 */ /* 0x000fe4000001ff00 */
[----:B------:R-:W-:-:S02]  /*1600*/  CS2R R16, SRZ ;  /* 0x0000000000107805 */ /* 0x000fc4000001ff00 */
[----:B0-----:R-:W-:Y:S01]  /*1610*/  CS2R R18, SRZ ;  /* 0x0000000000127805 */ /* 0x001fe2000001ff00 */
[----:B------:R-:W-:Y:S01]  /*1620*/  STL [R1+0x64], RZ ;  /* 0x000064ff01007387 */ /* 0x000fe20000100800 */
[----:B------:R-:W-:Y:S02]  /*1630*/  CS2R R20, SRZ ;  /* 0x0000000000147805 */ /* 0x000fe4000001ff00 */
[----:B------:R-:W-:Y:S02]  /*1640*/  CS2R R22, SRZ ;  /* 0x0000000000167805 */ /* 0x000fe4000001ff00 */
[----:B------:R-:W-:Y:S01]  /*1650*/  CS2R R152, SRZ ;  /* 0x0000000000987805 */ /* 0x000fe2000001ff00 */
[----:B------:R-:W-:Y:S01]  /*1660*/  STL [R1+0x60], RZ ;  /* 0x000060ff01007387 */ /* 0x000fe20000100800 */
[----:B--2---:R-:W-:Y:S01]  /*1670*/  ULEA UR14, UR11, UR14, 0x18 ;  /* 0x0000000e0b0e7291 */ /* 0x004fe2000f8ec03f */
[----:B------:R-:W-:Y:S02]  /*1680*/  CS2R R154, SRZ ;  /* 0x00000000009a7805 */ /* 0x000fe4000001ff00 */
[----:B------:R-:W-:Y:S01]  /*1690*/  CS2R R156, SRZ ;  /* 0x00000000009c7805 */ /* 0x000fe2000001ff00 */
[----:B------:R-:W-:Y:S01]  /*16a0*/  STL [R1+0x5c], RZ ;  /* 0x00005cff01007387 */ /* 0x000fe20000100800 */
[----:B------:R-:W-:-:S02]  /*16b0*/  CS2R R158, SRZ ;  /* 0x00000000009e7805 */ /* 0x000fc4000001ff00 */
[----:B------:R-:W-:Y:S02]  /*16c0*/  CS2R R160, SRZ ;  /* 0x0000000000a07805 */ /* 0x000fe4000001ff00 */
[----:B------:R-:W-:Y:S02]  /*16d0*/  CS2R R162, SRZ ;  /* 0x0000000000a27805 */ /* 0x000fe4000001ff00 */
[----:B-1----:R-:W-:Y:S01]  /*16e0*/  LOP3.LUT R0, R0, 0x80, RZ, 0xc0, !PT ;  /* 0x0000008000007812 */ /* 0x002fe200078ec0ff */
[----:B------:R-:W-:Y:S01]  /*16f0*/  STL [R1+0x58], RZ ;  /* 0x000058ff01007387 */ /* 0x000fe20000100800 */
[----:B---3--:R-:W-:Y:S02]  /*1700*/  ISETP.GE.AND P0, PT, R2, 0x1, PT ;  /* 0x000000010200780c */ /* 0x008fe40003f06270 */
[----:B------:R-:W-:Y:S02]  /*1710*/  CS2R R2, SRZ ;  /* 0x0000000000027805 */ /* 0x000fe4000001ff00 */
[----:B------:R-:W-:Y:S01]  /*1720*/  SHF.R.U32.HI R0, RZ, 0x7, R0 ;  /* 0x00000007ff007819 */ /* 0x000fe20000011600 */
[----:B------:R-:W-:Y:S01]  /*1730*/  STL [R1+0x54], RZ ;  /* 0x000054ff01007387 */ /* 0x000fe20000100800 */
[----:B------:R-:W-:-:S02]  /*1740*/  CS2R R164, SRZ ;  /* 0x0000000000a47805 */ /* 0x000fc4000001ff00 */
[----:B------:R-:W-:Y:S02]  /*1750*/  CS2R R166, SRZ ;  /* 0x0000000000a67805 */ /* 0x000fe4000001ff00 */
[----:B------:R-:W-:Y:S01]  /*1760*/  CS2R R168, SRZ ;  /* 0x0000000000a87805 */ /* 0x000fe2000001ff00 */
[----:B------:R-:W-:Y:S01]  /*1770*/  STL [R1+0x50], RZ ;  /* 0x000050ff01007387 */ /* 0x000fe20000100800 */
[----:B------:R-:W-:Y:S02]  /*1780*/  CS2R R170, SRZ ;  /* 0x0000000000aa7805 */ /* 0x000fe4000001ff00 */
[----:B------:R-:W-:Y:S02]  /*1790*/  CS2R R172, SRZ ;  /* 0x0000000000ac7805 */ /* 0x000fe4000001ff00 */
[----:B------:R-:W-:Y:S01]  /*17a0*/  CS2R R174, SRZ ;  /* 0x0000000000ae7805 */ /* 0x000fe2000001ff00 */
[----:B------:R-:W0:Y:S01]  /*17b0*/  SHFL.IDX PT, R0, R0, RZ, 0x1f ;  /* 0x00001fff00007589 */ /* 0x000e2200000e0000 */
[----:B------:R-:W-:-:S02]  /*17c0*/  CS2R R176, SRZ ;  /* 0x0000000000b07805 */ /* 0x000fc4000001ff00 */
[----:B------:R-:W-:Y:S02]  /*17d0*/  CS2R R178, SRZ ;  /* 0x0000000000b27805 */ /* 0x000fe4000001ff00 */
[----:B------:R-:W-:Y:S01]  /*17e0*/  CS2R R180, SRZ ;  /* 0x0000000000b47805 */ /* 0x000fe2000001ff00 */
[----:B------:R1:W-:Y:S01]  /*17f0*/  STL [R1+0x4c], RZ ;  /* 0x00004cff01007387 */ /* 0x0003e20000100800 */
[----:B------:R-:W-:Y:S02]  /*1800*/  CS2R R182, SRZ ;  /* 0x0000000000b67805 */ /* 0x000fe4000001ff00 */
[----:B------:R-:W-:Y:S02]  /*1810*/  CS2R R184, SRZ ;  /* 0x0000000000b87805 */ /* 0x000fe4000001ff00 */
[----:B------:R-:W-:Y:S01]  /*1820*/  CS2R R186, SRZ ;  /* 0x0000000000ba7805 */ /* 0x000fe2000001ff00 */
[----:B------:R1:W-:Y:S01]  /*1830*/  STL [R1+0x48], RZ ;  /* 0x000048ff01007387 */ /* 0x0003e20000100800 */
        /* <DEDUP_REMOVED lines=14> */
[----:B------:R-:W-:Y:S02]  /*1920*/  CS2R R210, SRZ ;  /* 0x0000000000d27805 */ /* 0x000fe4000001ff00 */
[----:B0-----:R-:W-:Y:S01]  /*1930*/  R2UR UR9, R0 ;  /* 0x00000000000972ca */ /* 0x001fe200000e0000 */
[----:B------:R1:W-:Y:S01]  /*1940*/  STL [R1+0x38], RZ ;  /* 0x000038ff01007387 */ /* 0x0003e20000100800 */
[----:B------:R-:W-:Y:S01]  /*1950*/  IMAD.MOV.U32 R0, RZ, RZ, RZ ;  /* 0x000000ffff007224 */ /* 0x000fe200078e00ff */
[----:B------:R-:W-:-:S02]  /*1960*/  CS2R R212, SRZ ;  /* 0x0000000000d47805 */ /* 0x000fc4000001ff00 */
[----:B------:R-:W-:Y:S01]  /*1970*/  CS2R R214, SRZ ;  /* 0x0000000000d67805 */ /* 0x000fe2000001ff00 */
[----:B------:R1:W-:Y:S01]  /*1980*/  STL [R1+0x34], RZ ;  /* 0x000034ff01007387 */ /* 0x0003e20000100800 */
[----:B------:R-:W-:Y:S02]  /*1990*/  CS2R R216, SRZ ;  /* 0x0000000000d87805 */ /* 0x000fe4000001ff00 */
[----:B------:R-:W-:Y:S02]  /*19a0*/  CS2R R218, SRZ ;  /* 0x0000000000da7805 */ /* 0x000fe4000001ff00 */
[----:B------:R-:W-:Y:S01]  /*19b0*/  CS2R R220, SRZ ;  /* 0x0000000000dc7805 */ /* 0x000fe2000001ff00 */
[----:B------:R1:W-:Y:S01]  /*19c0*/  STL [R1+0x30], RZ ;  /* 0x000030ff01007387 */ /* 0x0003e20000100800 */
[----:B------:R-:W-:Y:S02]  /*19d0*/  CS2R R222, SRZ ;  /* 0x0000000000de7805 */ /* 0x000fe4000001ff00 */
[----:B------:R-:W-:Y:S01]  /*19e0*/  CS2R R224, SRZ ;  /* 0x0000000000e07805 */ /* 0x000fe2000001ff00 */
[----:B------:R-:W-:Y:S01]  /*19f0*/  IMAD.MOV.U32 R226, RZ, RZ, RZ ;  /* 0x000000ffffe27224 */ /* 0x000fe200078e00ff */
[----:B------:R1:W-:Y:S01]  /*1a00*/  STL [R1+0x2c], RZ ;  /* 0x00002cff01007387 */ /* 0x0003e20000100800 */
[----:B------:R-:W-:Y:S01]  /*1a10*/  ULEA.HI UR10, UR9, UR9, URZ, 0x1 ;  /* 0x00000009090a7291 */ /* 0x000fe2000f8f083f */
[----:B------:R-:W-:Y:S01]  /*1a20*/  IMAD.U32 R227, RZ, RZ, UR4 ;  /* 0x00000004ffe37e24 */ /* 0x000fe2000f8e00ff */
[----:B------:R-:W-:Y:S01]  /*1a30*/  CS2R R24, SRZ ;  /* 0x0000000000187805 */ /* 0x000fe2000001ff00 */
[----:B------:R1:W-:Y:S01]  /*1a40*/  STL [R1+0x28], RZ ;  /* 0x000028ff01007387 */ /* 0x0003e20000100800 */
[----:B------:R-:W-:Y:S01]  /*1a50*/  ULOP3.LUT UR10, UR10, 0x1ffffe, URZ, 0xc0, !UPT ;  /* 0x001ffffe0a0a7892 */ /* 0x000fe2000f8ec03f */
[----:B------:R-:W-:-:S02]  /*1a60*/  CS2R R26, SRZ ;  /* 0x00000000001a7805 */ /* 0x000fc4000001ff00 */
[----:B------:R-:W-:Y:S01]  /*1a70*/  CS2R R28, SRZ ;  /* 0x00000000001c7805 */ /* 0x000fe2000001ff00 */
[----:B------:R1:W-:Y:S01]  /*1a80*/  STL [R1+0x24], RZ ;  /* 0x000024ff01007387 */ /* 0x0003e20000100800 */
[----:B------:R-:W-:Y:S01]  /*1a90*/  UIADD3 UR10, UR9, -UR10, URZ ;  /* 0x8000000a090a7290 */ /* 0x000fe2000fffe03f */
[----:B----4-:R-:W-:Y:S02]  /*1aa0*/  CS2R R30, SRZ ;  /* 0x00000000001e7805 */ /* 0x010fe4000001ff00 */
[----:B------:R-:W-:Y:S01]  /*1ab0*/  CS2R R32, SRZ ;  /* 0x0000000000207805 */ /* 0x000fe2000001ff00 */
[----:B------:R1:W-:Y:S01]  /*1ac0*/  STL [R1+0x20], RZ ;  /* 0x000020ff01007387 */ /* 0x0003e20000100800 */
[----:B------:R-:W-:Y:S01]  /*1ad0*/  ULEA UR10, UR10, UR14, 0xb ;  /* 0x0000000e0a0a7291 */ /* 0x000fe2000f8e583f */
[----:B------:R-:W-:Y:S02]  /*1ae0*/  CS2R R34, SRZ ;  /* 0x0000000000227805 */ /* 0x000fe4000001ff00 */
[----:B------:R-:W-:Y:S01]  /*1af0*/  CS2R R36, SRZ ;  /* 0x0000000000247805 */ /* 0x000fe2000001ff00 */
[----:B------:R1:W-:Y:S01]  /*1b00*/  STL [R1+0x1c], RZ ;  /* 0x00001cff01007387 */ /* 0x0003e20000100800 */
[----:B------:R-:W-:Y:S01]  /*1b10*/  UIADD3 UR10, UR10, 0x200, URZ ;  /* 0x000002000a0a7890 */ /* 0x000fe2000fffe03f */
[----:B------:R-:W-:-:S02]  /*1b20*/  CS2R R38, SRZ ;  /* 0x0000000000267805 */ /* 0x000fc4000001ff00 */
[----:B------:R-:W-:Y:S01]  /*1b30*/  CS2R R40, SRZ ;  /* 0x0000000000287805 */ /* 0x000fe2000001ff00 */
[----:B------:R1:W-:Y:S01]  /*1b40*/  STL [R1+0x18], RZ ;  /* 0x000018ff01007387 */ /* 0x0003e20000100800 */
[----:B------:R-:W-:Y:S01]  /*1b50*/  USHF.R.U32.HI UR10, URZ, 0x4, UR10 ;  /* 0x000000043f0a7899 */ /* 0x000fe2000801160a */
[----:B------:R-:W-:Y:S02]  /*1b60*/  CS2R R42, SRZ ;  /* 0x00000000002a7805 */ /* 0x000fe4000001ff00 */
[----:B------:R-:W-:Y:S01]  /*1b70*/  CS2R R44, SRZ ;  /* 0x00000000002c7805 */ /* 0x000fe2000001ff00 */
[----:B------:R1:W-:Y:S01]  /*1b80*/  STL [R1+0x14], RZ ;  /* 0x000014ff01007387 */ /* 0x0003e20000100800 */
[----:B------:R-:W-:Y:S01]  /*1b90*/  ULOP3.LUT UR15, UR10, 0x3fff, URZ, 0xc0, !UPT ;  /* 0x00003fff0a0f7892 */ /* 0x000fe2000f8ec03f */
        /* <DEDUP_REMOVED lines=18> */
[----:B------:R1:W-:Y:S01]  /*1cc0*/  STL [R1], RZ ;  /* 0x000000ff01007387 */ /* 0x0003e20000100800 */
[----:B------:R-:W-:-:S02]  /*1cd0*/  CS2R R74, SRZ ;  /* 0x00000000004a7805 */ /* 0x000fc4000001ff00 */
[----:B------:R-:W-:Y:S02]  /*1ce0*/  CS2R R76, SRZ ;  /* 0x00000000004c7805 */ /* 0x000fe4000001ff00 */
[----:B------:R-:W-:Y:S02]  /*1cf0*/  CS2R R78, SRZ ;  /* 0x00000000004e7805 */ /* 0x000fe4000001ff00 */
[----:B------:R-:W-:Y:S02]  /*1d00*/  CS2R R80, SRZ ;  /* 0x0000000000507805 */ /* 0x000fe4000001ff00 */
[----:B------:R-:W-:Y:S02]  /*1d10*/  CS2R R82, SRZ ;  /* 0x0000000000527805 */ /* 0x000fe4000001ff00 */
[----:B------:R-:W-:Y:S02]  /*1d20*/  CS2R R84, SRZ ;  /* 0x0000000000547805 */ /* 0x000fe4000001ff00 */
        /* <DEDUP_REMOVED lines=32> */
[----:B------:R-:W-:Y:S01]  /*1f30*/  CS2R R150, SRZ ;  /* 0x0000000000967805 */ /* 0x000fe2000001ff00 */
[----:B-1----:R-:W-:Y:S06]  /*1f40*/  @!P0 BRA `(.L_x_18) ;  /* 0x0000001000548947 */ /* 0x002fec0003800000 */
[----:B------:R-:W-:-:S06]  /*1f50*/  UISETP.NE.AND UP0, UPT, UR22, 0x3, UPT ;  /* 0x000000031600788c */ /* 0x000fcc000bf05270 */
[----:B------:R-:W-:-:S13]  /*1f60*/  PLOP3.LUT P1, PT, PT, PT, UP0, 0x80, 0x0 ;  /* 0x000000000000781c */ /* 0x000fda0003f2f008 */
[----:B------:R-:W-:Y:S05]  /*1f70*/  @!P1 BRA `(.L_x_19) ;  /* 0x0000000000049947 */ /* 0x000fea0003800000 */
[----:B------:R-:W-:Y:S01]  /*1f80*/  BPT.TRAP 0x1 ;  /* 0x000000040000795c */ /* 0x000fe20000300000 */
.L_x_19:
[----:B------:R-:W-:Y:S01]  /*1f90*/  ULEA UR6, UR5, UR14, 0x3 ;  /* 0x0000000e05067291 */ /* 0x000fe2000f8e183f */
[----:B------:R-:W-:-:S05]  /*1fa0*/  IMAD.U32 R0, RZ, RZ, UR4 ;  /* 0x00000004ff007e24 */ /* 0x000fca000f8e00ff */
[----:B------:R-:W-:-:S04]  /*1fb0*/  SHF.L.U32 R0, R0, 0x1f, RZ ;  /* 0x0000001f00007819 */ /* 0x000fc800000006ff */
[----:B------:R0:W1:Y:S01]  /*1fc0*/  SYNCS.PHASECHK.TRANS64.TRYWAIT P0, [UR6], R0 ;  /* 0x00000000ff0075a7 */ /* 0x0000620008000146 */
[----:B------:R-:W-:Y:S05]  /*1fd0*/  @!P1 BRA `(.L_x_20) ;  /* 0x0000000000049947 */ /* 0x000fea0003800000 */
[----:B------:R-:W-:Y:S01]  /*1fe0*/  BPT.TRAP 0x1 ;  /* 0x000000040000795c */ /* 0x000fe20000300000 */
.L_x_20:
[----:B-1----:R-:W-:Y:S05]  /*1ff0*/  @P0 BRA `(.L_x_21) ;  /* 0x0000000000080947 */ /* 0x002fea0003800000 */
[----:B------:R-:W1:Y:S02]  /*2000*/  SYNCS.PHASECHK.TRANS64.TRYWAIT P0, [UR6], R0 ;  /* 0x00000000ff0075a7 */ /* 0x000e640008000146 */
[----:B-1----:R-:W-:Y:S05]  /*2010*/  @!P0 BRA `(.L_x_22) ;  /* 0x000000ec00288947 */ /* 0x002fea0003800000 */
.L_x_21:
[----:B------:R2:W-:Y:S01]  /*2020*/  STL [R1+0x74], RZ ;  /* 0x000074ff01007387 */ /* 0x0005e20000100800 */
[----:B------:R-:W-:Y:S01]  /*2030*/  UIADD3 UR6, UR14, 0x12200, URZ ;  /* 0x000122000e067890 */ /* 0x000fe2000fffe03f */
[----:B------:R-:W-:Y:S01]  /*2040*/  WARPGROUP.ARRIVE ;  /* 0x00000000000079c5 */ /* 0x000fe20000000000 */
[----:B------:R-:W-:Y:S01]  /*2050*/  ULDC UR7, c[0x0][0x50c] ;  /* 0x0001430000077ab9 */ /* 0x000fe20000000800 */
[----:B------:R2:W-:Y:S01]  /*2060*/  STL [R1+0x70], RZ ;  /* 0x000070ff01007387 */ /* 0x0005e20000100800 */
[----:B------:R-:W-:Y:S01]  /*2070*/  UISETP.NE.AND UP0, UPT, UR7, 0x1, UPT ;  /* 0x000000010700788c */ /* 0x000fe2000bf05270 */
[----:B01----:R-:W-:Y:S01]  /*2080*/  IMAD.MOV.U32 R0, RZ, RZ, RZ ;  /* 0x000000ffff007224 */ /* 0x003fe200078e00ff */
[----:B------:R-:W-:Y:S01]  /*2090*/  USHF.R.U32.HI UR6, URZ, 0x4, UR6 ;  /* 0x000000043f067899 */ /* 0x000fe20008011606 */
[----:B------:R2:W-:Y:S01]  /*20a0*/  STL [R1+0x6c], RZ ;  /* 0x00006cff01007387 */ /* 0x0005e20000100800 */
[----:B------:R-:W-:Y:S01]  /*20b0*/  USEL UR7, URZ, 0x1, UP0 ;  /* 0x000000013f077887 */ /* 0x000fe20008000000 */
[----:B------:R-:W-:Y:S01]  /*20c0*/  CS2R R2, SRZ ;  /* 0x0000000000027805 */ /* 0x000fe2000001ff00 */
[----:B------:R-:W-:Y:S01]  /*20d0*/  ULOP3.LUT UR6, UR6, 0x3fff, URZ, 0xc0, !UPT ;  /* 0x00003fff06067892 */ /* 0x000fe2000f8ec03f */
[----:B------:R2:W-:Y:S01]  /*20e0*/  STL [R1+0x68], RZ ;  /* 0x000068ff01007387 */ /* 0x0005e20000100800 */
[----:B------:R-:W-:Y:S01]  /*20f0*/  ULOP3.LUT UR8, UR15, 0x10000, URZ, 0xfc, !UPT ;  /* 0x000100000f087892 */ /* 0x000fe2000f8efc3f */
[----:B------:R-:W-:Y:S01]  /*2100*/  CS2R R4, SRZ ;  /* 0x0000000000047805 */ /* 0x000fe2000001ff00 */
[----:B------:R-:W-:Y:S01]  /*2110*/  ULOP3.LUT UR6, UR6, 0x10000, URZ, 0xfc, !UPT ;  /* 0x0001000006067892 */ /* 0x000fe2000f8efc3f */
[----:B------:R2:W-:Y:S01]  /*2120*/  STL [R1+0x64], RZ ;  /* 0x000064ff01007387 */ /* 0x0005e20000100800 */
[----:B------:R-:W-:Y:S01]  /*2130*/  ISETP.NE.AND P0, PT, RZ, UR7, PT ;  /* 0x00000007ff007c0c */ /* 0x000fe2000bf05270 */
[----:B------:R-:W-:Y:S01]  /*2140*/  ULEA UR8, UR5, UR8, 0x8 ;  /* 0x0000000805087291 */ /* 0x000fe2000f8e403f */
[----:B------:R-:W-:Y:S01]  /*2150*/  CS2R R6, SRZ ;  /* 0x0000000000067805 */ /* 0x000fe2000001ff00 */
[----:B------:R2:W-:Y:S01]  /*2160*/  STL [R1+0x60], RZ ;  /* 0x000060ff01007387 */ /* 0x0005e20000100800 */
[----:B------:R-:W-:Y:S01]  /*2170*/  ULEA UR10, UR5, UR6, 0x9 ;  /* 0x00000006050a7291 */ /* 0x000fe2000f8e483f */
[----:B------:R-:W-:Y:S01]  /*2180*/  CS2R R8, SRZ ;  /* 0x0000000000087805 */ /* 0x000fe2000001ff00 */
[----:B------:R-:W-:Y:S01]  /*2190*/  UMOV UR9, 0xc0000010 ;  /* 0xc000001000097882 */ /* 0x000fe20000000000 */
[----:B------:R2:W-:Y:S01]  /*21a0*/  STL [R1+0x5c], RZ ;  /* 0x00005cff01007387 */ /* 0x0005e20000100800 */
[----:B------:R-:W-:Y:S01]  /*21b0*/  UMOV UR11, 0xc0000010 ;  /* 0xc0000010000b7882 */ /* 0x000fe20000000000 */
[----:B------:R-:W-:Y:S01]  /*21c0*/  UMOV UR6, 0x1 ;  /* 0x0000000100067882 */ /* 0x000fe20000000000 */
[----:B------:R-:W-:Y:S01]  /*21d0*/  CS2R R10, SRZ ;  /* 0x00000000000a7805 */ /* 0x000fe2000001ff00 */
[----:B------:R2:W-:Y:S01]  /*21e0*/  STL [R1+0x58], RZ ;  /* 0x000058ff01007387 */ /* 0x0005e20000100800 */
[----:B------:R-:W-:Y:S01]  /*21f0*/  CS2R R12, SRZ ;  /* 0x00000000000c7805 */ /* 0x000fe2000001ff00 */
[----:B------:R-:W-:Y:S01]  /*2200*/  QGMMA.64x256x32.F32.E5M2.E5M2 R24, gdesc[UR8], RZ, !UPT, gsb0 ;  /* 0x03e00000081879f3 */ /* 0x000fe2000c0038ff */
        /* <DEDUP_REMOVED lines=55> */
[----:B------:R-:W-:Y:S01]  /*2580*/  CS2R R224, SRZ ;  /* 0x0000000000e07805 */ /* 0x000fe2000001ff00 */
[----:B------:R-:W-:Y:S01]  /*2590*/  IMAD.MOV.U32 R226, RZ, RZ, RZ ;  /* 0x000000ffffe27224 */ /* 0x000fe200078e00ff */
[----:B------:R2:W-:Y:S04]  /*25a0*/  STL [R1+0x1c], RZ ;  /* 0x00001cff01007387 */ /* 0x0005e80000100800 */
[----:B------:R2:W-:Y:S04]  /*25b0*/  STL [R1+0x18], RZ ;  /* 0x000018ff01007387 */ /* 0x0005e80000100800 */
[----:B------:R2:W-:Y:S04]  /*25c0*/  STL [R1+0x14], RZ ;  /* 0x000014ff01007387 */ /* 0x0005e80000100800 */
[----:B------:R2:W-:Y:S04]  /*25d0*/  STL [R1+0x10], RZ ;  /* 0x000010ff01007387 */ /* 0x0005e80000100800 */
[----:B------:R2:W-:Y:S04]  /*25e0*/  STL [R1+0xc], RZ ;  /* 0x00000cff01007387 */ /* 0x0005e80000100800 */
[----:B------:R2:W-:Y:S04]  /*25f0*/  STL [R1+0x8], RZ ;  /* 0x000008ff01007387 */ /* 0x0005e80000100800 */
[----:B------:R2:W-:Y:S04]  /*2600*/  STL [R1+0x4], RZ ;  /* 0x000004ff01007387 */ /* 0x0005e80000100800 */
[----:B------:R2:W-:Y:S01]  /*2610*/  STL [R1], RZ ;  /* 0x000000ff01007387 */ /* 0x0005e20000100800 */
[----:B------:R-:W-:Y:S05]  /*2620*/  @!P0 BRA `(.L_x_23) ;  /* 0x0000000800808947 */ /* 0x000fea0003800000 */
[----:B------:R-:W-:Y:S02]  /*2630*/  WARPGROUP.DEPBAR.LE gsb0, 0x0 ;  /* 0x00008000000079c5 */ /* 0x000fe40000010000 */
[----:B------:R-:W-:-:S01]  /*2640*/  FADD R227, RZ, R122 ;  /* 0x0000007affe37221 */ /* 0x000fc20000000000 */
[----:B------:R-:W-:Y:S01]  /*2650*/  FADD R226, RZ, R24 ;  /* 0x00000018ffe27221 */ /* 0x000fe20000000000 */
[----:B------:R-:W-:-:S01]  /*2660*/  FADD R225, RZ, R25 ;  /* 0x00000019ffe17221 */ /* 0x000fc20000000000 */
[----:B------:R-:W-:Y:S01]  /*2670*/  FADD R224, RZ, R26 ;  /* 0x0000001affe07221 */ /* 0x000fe20000000000 */
[----:B------:R-:W-:-:S01]  /*2680*/  FADD R223, RZ, R27 ;  /* 0x0000001bffdf7221 */ /* 0x000fc20000000000 */
[----:B------:R0:W-:Y:S01]  /*2690*/  STL [R1], R227 ;  /* 0x000000e301007387 */ /* 0x0001e20000100800 */
[----:B------:R-:W-:-:S01]  /*26a0*/  FADD R222, RZ, R28 ;  /* 0x0000001cffde7221 */ /* 0x000fc20000000000 */
[----:B------:R-:W-:Y:S01]  /*26b0*/  FADD R221, RZ, R29 ;  /* 0x0000001dffdd7221 */ /* 0x000fe20000000000 */
[----:B------:R-:W-:-:S01]  /*26c0*/  FADD R220, RZ, R30 ;  /* 0x0000001effdc7221 */ /* 0x000fc20000000000 */
[----:B------:R-:W-:Y:S01]  /*26d0*/  FADD R219, RZ, R31 ;  /* 0x0000001fffdb7221 */ /* 0x000fe20000000000 */
[----:B------:R-:W-:-:S01]  /*26e0*/  FADD R218, RZ, R32 ;  /* 0x00000020ffda7221 */ /* 0x000fc20000000000 */
[----:B------:R-:W-:Y:S01]  /*26f0*/  FADD R217, RZ, R33 ;  /* 0x00000021ffd97221 */ /* 0x000fe20000000000 */
[----:B------:R-:W-:-:S01]  /*2700*/  FADD R216, RZ, R34 ;  /* 0x00000022ffd87221 */ /* 0x000fc20000000000 */
[----:B------:R-:W-:Y:S01]  /*2710*/  FADD R215, RZ, R35 ;  /* 0x00000023ffd77221 */ /* 0x000fe20000000000 */
[----:B------:R-:W-:-:S01]  /*2720*/  FADD R214, RZ, R36 ;  /* 0x00000024ffd67221 */ /* 0x000fc20000000000 */
[----:B0-----:R-:W-:Y:S01]  /*2730*/  FADD R227, RZ, R123 ;  /* 0x0000007bffe37221 */ /* 0x001fe20000000000 */
[----:B------:R-:W-:-:S01]  /*2740*/  FADD R213, RZ, R37 ;  /* 0x00000025ffd57221 */ /* 0x000fc20000000000 */
[----:B------:R-:W-:Y:S01]  /*2750*/  FADD R212, RZ, R38 ;  /* 0x00000026ffd47221 */ /* 0x000fe20000000000 */
[----:B------:R-:W-:-:S01]  /*2760*/  FADD R211, RZ, R39 ;  /* 0x00000027ffd37221 */ /* 0x000fc20000000000 */
[----:B------:R-:W-:Y:S01]  /*2770*/  FADD R210, RZ, R40 ;  /* 0x00000028ffd27221 */ /* 0x000fe20000000000 */
[----:B------:R0:W-:Y:S01]  /*2780*/  STL [R1+0x4], R227 ;  /* 0x000004e301007387 */ /* 0x0001e20000100800 */
        /* <DEDUP_REMOVED lines=93> */
[----:B------:R-:W-:Y:S01]  /*2d60*/  UMOV UR6, URZ ;  /* 0x0000003f00067c82 */ /* 0x000fe20008000000 */
[----:B0-----:R-:W-:-:S05]  /*2d70*/  FADD R227, RZ, R130 ;  /* 0x00000082ffe37221 */ /* 0x001fca0000000000 */
[----:B------:R0:W-:Y:S02]  /*2d80*/  STL [R1+0x20], R227 ;  /* 0x000020e301007387 */ /* 0x0001e40000100800 */
        /* <DEDUP_REMOVED lines=42> */
.L_x_23:
[----:B------:R-:W-:-:S04]  /*3030*/  UIADD3 UR16, UR5, 0x1, URZ ;  /* 0x0000000105107890 */ /* 0x000fc8000fffe03f */
[----:B------:R-:W-:-:S04]  /*3040*/  UISETP.NE.AND UP0, UPT, UR16, 0x12, UPT ;  /* 0x000000121000788c */ /* 0x000fc8000bf05270 */
[----:B------:R-:W-:Y:S02]  /*3050*/  USEL UR8, URZ, 0x1, UP0 ;  /* 0x000000013f087887 */ /* 0x000fe40008000000 */
[----:B------:R-:W-:Y:S02]  /*3060*/  USEL UR16, UR16, URZ, UP0 ;  /* 0x0000003f10107287 */ /* 0x000fe40008000000 */
[----:B------:R-:W-:-:S06]  /*3070*/  ULOP3.LUT UR8, UR4, UR8, URZ, 0x3c, !UPT ;  /* 0x0000000804087292 */ /* 0x000fcc000f8e3c3f */
[----:B0-----:R-:W-:Y:S01]  /*3080*/  IMAD.U32 R227, RZ, RZ, UR8 ;  /* 0x00000008ffe37e24 */ /* 0x001fe2000f8e00ff */
[----:B------:R-:W-:-:S06]  /*3090*/  UMOV UR8, 0x1 ;  /* 0x0000000100087882 */ /* 0x000fcc0000000000 */
.L_x_18:
[----:B------:R-:W-:-:S04]  /*30a0*/  UISETP.LT.AND UP0, UPT, UR12, 0x1, UPT ;  /* 0x000000010c00788c */ /* 0x000fc8000bf01270 */
[----:B------:R-:W-:-:S04]  /*30b0*/  USEL UR9, UR12, 0x1, UP0 ;  /* 0x000000010c097887 */ /* 0x000fc80008000000 */
[----:B------:R-:W-:-:S04]  /*30c0*/  UIADD3 UR9, UR12, -UR9, URZ ;  /* 0x800000090c097290 */ /* 0x000fc8000fffe03f */
[----:B------:R-:W-:-:S06]  /*30d0*/  UISETP.GE.AND UP0, UPT, UR9, 0x1, UPT ;  /* 0x000000010900788c */ /* 0x000fcc000bf06270 */
[----:B------:R-:W-:-:S13]  /*30e0*/  PLOP3.LUT P0, PT, PT, PT, UP0, 0x80, 0x0 ;  /* 0x000000000000781c */ /* 0x000fda0003f0f008 */
[----:B------:R-:W-:Y:S05]  /*30f0*/  @!P0 BRA `(.L_x_24) ;  /* 0x0000001000908947 */ /* 0x000fea0003800000 */
[----:B------:R-:W-:Y:S01]  /*3100*/  IMAD.U32 R228, RZ, RZ, UR9 ;  /* 0x00000009ffe47e24 */ /* 0x000fe2000f8e00ff */
[----:B------:R-:W-:Y:S01]  /*3110*/  UMOV UR17, UR5 ;  /* 0x0000000500117c82 */ /* 0x000fe20008000000 */
[----:B------:R-:W-:-:S05]  /*3120*/  ULDC UR24, c[0x0][0x50c] ;  /* 0x0001430000187ab9 */ /* 0x000fca0000000800 */
.L_x_32:
[----:B------:R-:W-:-:S06]  /*3130*/  UISETP.NE.AND UP0, UPT, UR22, 0x3, UPT ;  /* 0x000000031600788c */ /* 0x000fcc000bf05270 */
[----:B------:R-:W-:-:S13]  /*3140*/  PLOP3.LUT P1, PT, PT, PT, UP0, 0x80, 0x0 ;  /* 0x000000000000781c */ /* 0x000fda0003f2f008 */
[----:B-1---5:R-:W-:Y:S05]  /*3150*/  @!P1 BRA `(.L_x_25) ;  /* 0x0000000000049947 */ /* 0x022fea0003800000 */
[----:B------:R-:W-:Y:S01]  /*3160*/  BPT.TRAP 0x1 ;  /* 0x000000040000795c */ /* 0x000fe20000300000 */
.L_x_25:
[----:B------:R-:W0:Y:S01]  /*3170*/  S2UR UR9, SR_CgaCtaId ;  /* 0x00000000000979c3 */ /* 0x000e220000008800 */
[----:B------:R-:W-:Y:S01]  /*3180*/  UMOV UR14, 0x400 ;  /* 0x00000400000e7882 */ /* 0x000fe20000000000 */
[----:B------:R-:W-:Y:S01]  /*3190*/  SHF.L.U32 R229, R227, 0x1f, RZ ;  /* 0x0000001fe3e57819 */ /* 0x000fe200000006ff */
[----:B0-----:R-:W-:-:S04]  /*31a0*/  ULEA UR14, UR9, UR14, 0x18 ;  /* 0x0000000e090e7291 */ /* 0x001fc8000f8ec03f */
[----:B------:R-:W-:-:S09]  /*31b0*/  ULEA UR9, UR16, UR14, 0x3 ;  /* 0x0000000e10097291 */ /* 0x000fd2000f8e183f */
[----:B------:R0:W1:Y:S01]  /*31c0*/  SYNCS.PHASECHK.TRANS64.TRYWAIT P0, [UR9], R229 ;  /* 0x000000e5ff0075a7 */ /* 0x0000620008000149 */
[----:B------:R-:W-:Y:S05]  /*31d0*/  @!P1 BRA `(.L_x_26) ;  /* 0x0000000000049947 */ /* 0x000fea0003800000 */
[----:B------:R-:W-:Y:S01]  /*31e0*/  BPT.TRAP 0x1 ;  /* 0x000000040000795c */ /* 0x000fe20000300000 */
.L_x_26:
[----:B-1----:R-:W-:Y:S05]  /*31f0*/  @P0 BRA `(.L_x_27) ;  /* 0x0000000000080947 */ /* 0x002fea0003800000 */
[----:B------:R-:W1:Y:S02]  /*3200*/  SYNCS.PHASECHK.TRANS64.TRYWAIT P0, [UR9], R229 ;  /* 0x000000e5ff0075a7 */ /* 0x000e640008000149 */
[----:B-1----:R-:W-:Y:S05]  /*3210*/  @!P0 BRA `(.L_x_28) ;  /* 0x000000d800c08947 */ /* 0x002fea0003800000 */
.L_x_27:
[----:B------:R-:W-:Y:S01]  /*3220*/  UIADD3 UR9, UR14, 0x12200, URZ ;  /* 0x000122000e097890 */ /* 0x000fe2000fffe03f */
[----:B------:R-:W-:Y:S01]  /*3230*/  WARPGROUP.ARRIVE ;  /* 0x00000000000079c5 */ /* 0x000fe20000000000 */
[----:B------:R-:W-:Y:S02]  /*3240*/  UISETP.NE.AND UP0, UPT, UR7, URZ, UPT ;  /* 0x0000003f0700728c */ /* 0x000fe4000bf05270 */
[----:B------:R-:W-:Y:S02]  /*3250*/  USHF.R.U32.HI UR9, URZ, 0x4, UR9 ;  /* 0x000000043f097899 */ /* 0x000fe40008011609 */
[----:B------:R-:W-:Y:S02]  /*3260*/  USEL UR8, UR8, URZ, !UP0 ;  /* 0x0000003f08087287 */ /* 0x000fe4000c000000 */
[----:B------:R-:W-:Y:S02]  /*3270*/  ULOP3.LUT UR9, UR9, 0x3fff, URZ, 0xc0, !UPT ;  /* 0x00003fff09097892 */ /* 0x000fe4000f8ec03f */
[----:B------:R-:W-:-:S02]  /*3280*/  ULOP3.LUT UR7, UR15, 0x10000, URZ, 0xfc, !UPT ;  /* 0x000100000f077892 */ /* 0x000fc4000f8efc3f */
[----:B------:R-:W-:Y:S02]  /*3290*/  ULOP3.LUT UR9, UR9, 0x10000, URZ, 0xfc, !UPT ;  /* 0x0001000009097892 */ /* 0x000fe4000f8efc3f */
[----:B------:R-:W-:Y:S02]  /*32a0*/  UISETP.NE.U32.AND UP0, UPT, UR8, URZ, UPT ;  /* 0x0000003f0800728c */ /* 0x000fe4000bf05070 */
[----:B------:R-:W-:Y:S02]  /*32b0*/  ULEA UR8, UR16, UR7, 0x8 ;  /* 0x0000000710087291 */ /* 0x000fe4000f8e403f */
[----:B------:R-:W-:Y:S01]  /*32c0*/  ULEA UR10, UR16, UR9, 0x9 ;  /* 0x00000009100a7291 */ /* 0x000fe2000f8e483f */
[----:B------:R-:W-:Y:S02]  /*32d0*/  UMOV UR11, 0xc0000010 ;  /* 0xc0000010000b7882 */ /* 0x000fe40000000000 */
[----:B------:R-:W-:Y:S01]  /*32e0*/  UMOV UR9, 0xc0000010 ;  /* 0xc000001000097882 */ /* 0x000fe20000000000 */
[----:B------:R-:W-:-:S05]  /*32f0*/  UIADD3 UR6, UR6, 0x1, URZ ;  /* 0x0000000106067890 */ /* 0x000fca000fffe03f */
[----:B------:R-:W-:Y:S01]  /*3300*/  QGMMA.64x256x32.F32.E5M2.E5M2 R24, gdesc[UR8], R24, UP0, gsb0 ;  /* 0x03e00000081879f3 */ /* 0x000fe2000b803818 */
[----:B------:R-:W-:-:S04]  /*3310*/  UISETP.NE.AND UP0, UPT, UR6, UR24, UPT ;  /* 0x000000180600728c */ /* 0x000fc8000bf05270 */
[----:B------:R-:W-:-:S06]  /*3320*/  USEL UR7, URZ, 0x1, UP0 ;  /* 0x000000013f077887 */ /* 0x000fcc0008000000 */
[----:B------:R-:W-:Y:S01]  /*3330*/  ISETP.NE.AND P0, PT, RZ, UR7, PT ;  /* 0x00000007ff007c0c */ /* 0x000fe2000bf05270 */
[----:B------:R-:W-:-:S12]  /*3340*/  WARPGROUP.DEPBAR.LE gsb0, 0x1 ;  /* 0x00008000000079c5 */ /* 0x000fd80000010100 */
[----:B------:R-:W-:Y:S05]  /*3350*/  @!P0 BRA `(.L_x_29) ;  /* 0x0000000c00808947 */ /* 0x000fea0003800000 */
[----:B------:R-:W-:Y:S02]  /*3360*/  WARPGROUP.DEPBAR.LE gsb0, 0x0 ;  /* 0x00008000000079c5 */ /* 0x000fe40000010000 */
[----:B------:R-:W-:-:S01]  /*3370*/  FADD R226, R24, R226 ;  /* 0x000000e218e27221 */ /* 0x000fc20000000000 */
[----:B------:R-:W-:Y:S01]  /*3380*/  FADD R225, R25, R225 ;  /* 0x000000e119e17221 */ /* 0x000fe20000000000 */
[----:B------:R1:W-:Y:S01]  /*3390*/  STL [R1+0x90], R227 ;  /* 0x000090e301007387 */ /* 0x0003e20000100800 */
[----:B------:R-:W-:-:S01]  /*33a0*/  FADD R224, R26, R224 ;  /* 0x000000e01ae07221 */ /* 0x000fc20000000000 */
[----:B------:R-:W-:Y:S01]  /*33b0*/  FADD R223, R27, R223 ;  /* 0x000000df1bdf7221 */ /* 0x000fe20000000000 */
[----:B------:R-:W-:-:S01]  /*33c0*/  FADD R222, R28, R222 ;  /* 0x000000de1cde7221 */ /* 0x000fc20000000000 */
[----:B------:R-:W-:Y:S01]  /*33d0*/  FADD R221, R29, R221 ;  /* 0x000000dd1ddd7221 */ /* 0x000fe20000000000 */
[----:B-1----:R-:W3:Y:S04]  /*33e0*/  LDL.LU R227, [R1+0x30] ;  /* 0x0000300001e37983 */ /* 0x002ee80000300800 */
[----:B------:R1:W-:Y:S01]  /*33f0*/  STL [R1+0x94], R226 ;  /* 0x000094e201007387 */ /* 0x0003e20000100800 */
[----:B------:R-:W-:-:S01]  /*3400*/  FADD R220, R30, R220 ;  /* 0x000000dc1edc7221 */ /* 0x000fc20000000000 */
[----:B------:R-:W-:-:S02]  /*3410*/  FADD R219, R31, R219 ;  /* 0x000000db1fdb7221 */ /* 0x000fc40000000000 */
[----:B-1----:R-:W4:Y:S04]  /*3420*/  LDL.LU R226, [R1+0x2c] ;  /* 0x00002c0001e27983 */ /* 0x002f280000300800 */
[----:B------:R1:W-:Y:S01]  /*3430*/  STL [R1+0x98], R225 ;  /* 0x000098e101007387 */ /* 0x0003e20000100800 */
[----:B------:R-:W-:-:S03]  /*3440*/  FADD R218, R32, R218 ;  /* 0x000000da20da7221 */ /* 0x000fc60000000000 */
[----:B-1----:R-:W2:Y:S04]  /*3450*/  LDL.LU R225, [R1+0x28] ;  /* 0x0000280001e17983 */ /* 0x002ea80000300800 */
        /* <DEDUP_REMOVED lines=9> */
[----:B------:R1:W-:Y:S04]  /*34f0*/  STL [R1+0xa8], R221 ;  /* 0x0000a8dd01007387 */ /* 0x0003e80000100800 */
        /* <DEDUP_REMOVED lines=12> */
[----:B-1----:R-:W2:Y:S01]  /*35c0*/  LDL.LU R215, [R1] ;  /* 0x0000000001d77983 */ /* 0x002ea20000300800 */
[----:B------:R-:W-:-:S01]  /*35d0*/  FADD R214, R36, R214 ;  /* 0x000000d624d67221 */ /* 0x000fc20000000000 */
[----:B------:R-:W-:Y:S01]  /*35e0*/  FADD R213, R37, R213 ;  /* 0x000000d525d57221 */ /* 0x000fe20000000000 */
[----:B------:R-:W-:-:S01]  /*35f0*/  FADD R212, R38, R212 ;  /* 0x000000d426d47221 */ /* 0x000fc20000000000 */
[----:B------:R-:W-:Y:S01]  /*3600*/  FADD R211, R39, R211 ;  /* 0x000000d327d37221 */ /* 0x000fe20000000000 */
[----:B------:R-:W-:-:S01]  /*3610*/  FADD R210, R40, R210 ;  /* 0x000000d228d27221 */ /* 0x000fc20000000000 */
[----:B------:R-:W-:Y:S01]  /*3620*/  STL [R1+0xc4], R214 ;  /* 0x0000c4d601007387 */ /* 0x000fe20000100800 */
        /* <DEDUP_REMOVED lines=11> */
[----:B------:R1:W-:Y:S01]  /*36e0*/  STL [R1+0xd0], R211 ;  /* 0x0000d0d301007387 */ /* 0x0003e20000100800 */
[----:B------:R-:W-:-:S01]  /*36f0*/  FADD R200, R50, R200 ;  /* 0x000000c832c87221 */ /* 0x000fc20000000000 */
[----:B------:R-:W-:Y:S01]  /*3700*/  FADD R199, R51, R199 ;  /* 0x000000c733c77221 */ /* 0x000fe20000000000 */
        /* <DEDUP_REMOVED lines=69> */
[----:B-----5:R-:W-:Y:S01]  /*3b60*/  FADD R0, R121, R0 ;  /* 0x0000000079007221 */ /* 0x020fe20000000000 */
[----:B---3--:R-:W-:-:S01]  /*3b70*/  FADD R227, R134, R227 ;  /* 0x000000e386e37221 */ /* 0x008fc20000000000 */
[----:B----4-:R-:W-:Y:S01]  /*3b80*/  FADD R226, R133, R226 ;  /* 0x000000e285e27221 */ /* 0x010fe20000000000 */
[----:B--2---:R-:W-:-:S01]  /*3b90*/  FADD R225, R132, R225 ;  /* 0x000000e184e17221 */ /* 0x004fc20000000000 */
        /* <DEDUP_REMOVED lines=9> */
[----:B------:R-:W-:-:S05]  /*3c30*/  FADD R215, R122, R215 ;  /* 0x000000d77ad77221 */ /* 0x000fca0000000000 */
[----:B------:R2:W-:Y:S04]  /*3c40*/  STL [R1], R215 ;  /* 0x000000d701007387 */ /* 0x0005e80000100800 */
[----:B------:R3:W-:Y:S04]  /*3c50*/  STL [R1+0x4], R216 ;  /* 0x000004d801007387 */ /* 0x0007e80000100800 */
        /* <DEDUP_REMOVED lines=8> */
[----:B-1----:R-:W4:Y:S04]  /*3ce0*/  LDL.LU R211, [R1+0x34] ;  /* 0x0000340001d37983 */ /* 0x002f280000300800 */
[----:B------:R1:W-:Y:S04]  /*3cf0*/  STL [R1+0x28], R225 ;  /* 0x000028e101007387 */ /* 0x0003e80000100800 */
[----:B------:R-:W4:Y:S04]  /*3d00*/  LDL.LU R212, [R1+0x38] ;  /* 0x0000380001d47983 */ /* 0x000f280000300800 */
[----:B------:R1:W-:Y:S04]  /*3d10*/  STL [R1+0x2c], R226 ;  /* 0x00002ce201007387 */ /* 0x0003e80000100800 */
[----:B------:R-:W4:Y:S04]  /*3d20*/  LDL.LU R213, [R1+0x3c] ;  /* 0x00003c0001d57983 */ /* 0x000f280000300800 */
[----:B------:R1:W-:Y:S04]  /*3d30*/  STL [R1+0x30], R227 ;  /* 0x000030e301007387 */ /* 0x0003e80000100800 */
[----:B------:R-:W4:Y:S04]  /*3d40*/  LDL.LU R214, [R1+0x40] ;  /* 0x0000400001d67983 */ /* 0x000f280000300800 */
[----:B--2---:R-:W2:Y:S04]  /*3d50*/  LDL.LU R215, [R1+0x44] ;  /* 0x0000440001d77983 */ /* 0x004ea80000300800 */
[----:B---3--:R-:W3:Y:S04]  /*3d60*/  LDL.LU R216, [R1+0x48] ;  /* 0x0000480001d87983 */ /* 0x008ee80000300800 */
[----:B----4-:R-:W4:Y:S04]  /*3d70*/  LDL.LU R217, [R1+0x4c] ;  /* 0x00004c0001d97983 */ /* 0x010f280000300800 */
[----:B0-----:R-:W4:Y:S04]  /*3d80*/  LDL.LU R218, [R1+0x50] ;  /* 0x0000500001da7983 */ /* 0x001f280000300800 */
[----:B------:R-:W4:Y:S04]  /*3d90*/  LDL.LU R219, [R1+0x54] ;  /* 0x0000540001db7983 */ /* 0x000f280000300800 */
[----:B------:R-:W4:Y:S04]  /*3da0*/  LDL.LU R220, [R1+0x58] ;  /* 0x0000580001dc7983 */ /* 0x000f280000300800 */
[----:B------:R-:W4:Y:S04]  /*3db0*/  LDL.LU R221, [R1+0x5c] ;  /* 0x00005c0001dd7983 */ /* 0x000f280000300800 */
[----:B------:R-:W4:Y:S04]  /*3dc0*/  LDL.LU R222, [R1+0x60] ;  /* 0x0000600001de7983 */ /* 0x000f280000300800 */
[----:B------:R-:W4:Y:S04]  /*3dd0*/  LDL.LU R223, [R1+0x64] ;  /* 0x0000640001df7983 */ /* 0x000f280000300800 */
[----:B------:R-:W4:Y:S04]  /*3de0*/  LDL.LU R224, [R1+0x68] ;  /* 0x0000680001e07983 */ /* 0x000f280000300800 */
[----:B-1----:R-:W4:Y:S04]  /*3df0*/  LDL.LU R225, [R1+0x6c] ;  /* 0x00006c0001e17983 */ /* 0x002f280000300800 */
[----:B------:R-:W4:Y:S04]  /*3e00*/  LDL.LU R226, [R1+0x70] ;  /* 0x0000700001e27983 */ /* 0x000f280000300800 */
[----:B------:R-:W4:Y:S01]  /*3e10*/  LDL.LU R227, [R1+0x74] ;  /* 0x0000740001e37983 */ /* 0x000f220000300800 */
[----:B------:R-:W-:-:S05]  /*3e20*/  FADD R211, R135, R211 ;  /* 0x000000d387d37221 */ /* 0x000fca0000000000 */
[----:B------:R0:W-:Y:S01]  /*3e30*/  STL [R1+0x34], R211 ;  /* 0x000034d301007387 */ /* 0x0001e20000100800 */
[----:B------:R-:W-:-:S03]  /*3e40*/  FADD R212, R136, R212 ;  /* 0x000000d488d47221 */ /* 0x000fc60000000000 */
[----:B0-----:R1:W5:Y:S01]  /*3e50*/  LDL.LU R211, [R1+0xd0] ;  /* 0x0000d00001d37983 */ /* 0x0013620000300800 */
[----:B------:R-:W-:-:S03]  /*3e60*/  FADD R213, R137, R213 ;  /* 0x000000d589d57221 */ /* 0x000fc60000000000 */
[----:B------:R0:W-:Y:S01]  /*3e70*/  STL [R1+0x38], R212 ;  /* 0x000038d401007387 */ /* 0x0001e20000100800 */
[----:B------:R-:W-:-:S01]  /*3e80*/  FADD R214, R138, R214 ;  /* 0x000000d68ad67221 */ /* 0x000fc20000000000 */
[----:B--2---:R-:W-:Y:S02]  /*3e90*/  FADD R215, R139, R215 ;  /* 0x000000d78bd77221 */ /* 0x004fe40000000000 */
[----:B0-----:R1:W5:Y:S01]  /*3ea0*/  LDL.LU R212, [R1+0xcc] ;  /* 0x0000cc0001d47983 */ /* 0x0013620000300800 */
[----:B---3--:R-:W-:-:S03]  /*3eb0*/  FADD R216, R140, R216 ;  /* 0x000000d88cd87221 */ /* 0x008fc60000000000 */
[----:B------:R0:W-:Y:S01]  /*3ec0*/  STL [R1+0x3c], R213 ;  /* 0x00003cd501007387 */ /* 0x0001e20000100800 */
[----:B----4-:R-:W-:-:S03]  /*3ed0*/  FADD R217, R141, R217 ;  /* 0x000000d98dd97221 */ /* 0x010fc60000000000 */
[----:B0-----:R1:W5:Y:S01]  /*3ee0*/  LDL.LU R213, [R1+0xc8] ;  /* 0x0000c80001d57983 */ /* 0x0013620000300800 */
[----:B------:R-:W-:-:S03]  /*3ef0*/  FADD R218, R142, R218 ;  /* 0x000000da8eda7221 */ /* 0x000fc60000000000 */
[----:B------:R0:W-:Y:S01]  /*3f00*/  STL [R1+0x40], R214 ;  /* 0x000040d601007387 */ /* 0x0001e20000100800 */
[----:B------:R-:W-:-:S01]  /*3f10*/  FADD R219, R143, R219 ;  /* 0x000000db8fdb7221 */ /* 0x000fc20000000000 */
[----:B------:R-:W-:Y:S02]  /*3f20*/  FADD R220, R144, R220 ;  /* 0x000000dc90dc7221 */ /* 0x000fe40000000000 */
[----:B0-----:R1:W5:Y:S04]  /*3f30*/  LDL.LU R214, [R1+0xc4] ;  /* 0x0000c40001d67983 */ /* 0x0013680000300800 */
[----:B------:R0:W-:Y:S01]  /*3f40*/  STL [R1+0x44], R215 ;  /* 0x000044d701007387 */ /* 0x0001e20000100800 */
[----:B------:R-:W-:-:S01]  /*3f50*/  FADD R221, R145, R221 ;  /* 0x000000dd91dd7221 */ /* 0x000fc20000000000 */
[----:B------:R-:W-:-:S02]  /*3f60*/  FADD R222, R146, R222 ;  /* 0x000000de92de7221 */ /* 0x000fc40000000000 */
[----:B0-----:R1:W5:Y:S04]  /*3f70*/  LDL.LU R215, [R1+0xc0] ;  /* 0x0000c00001d77983 */ /* 0x0013680000300800 */
[----:B------:R0:W-:Y:S01]  /*3f80*/  STL [R1+0x48], R216 ;  /* 0x000048d801007387 */ /* 0x0001e20000100800 */
[----:B------:R-:W-:-:S03]  /*3f90*/  FADD R223, R147, R223 ;  /* 0x000000df93df7221 */ /* 0x000fc60000000000 */
        /* <DEDUP_REMOVED lines=13> */
[----:B------:R0:W-:Y:S04]  /*4070*/  STL [R1+0x5c], R221 ;  /* 0x00005cdd01007387 */ /* 0x0001e80000100800 */
        /* <DEDUP_REMOVED lines=12> */
[----:B0-----:R1:W5:Y:S01]  /*4140*/  LDL.LU R227, [R1+0x90] ;  /* 0x0000900001e37983 */ /* 0x0013620000300800 */
[----:B------:R-:W-:-:S05]  /*4150*/  UMOV UR6, URZ ;  /* 0x0000003f00067c82 */ /* 0x000fca0008000000 */
.L_x_29:
[----:B------:R-:W-:Y:S05]  /*4160*/  @!P1 BRA `(.L_x_30) ;  /* 0x0000000000049947 */ /* 0x000fea0003800000 */
[----:B------:R-:W-:Y:S01]  /*4170*/  BPT.TRAP 0x1 ;  /* 0x000000040000795c */ /* 0x000fe20000300000 */
.L_x_30:
[----:B------:R3:W-:Y:S04]  /*4180*/  STL [R1+0x94], R2 ;  /* 0x0000940201007387 */ /* 0x0007e80000100800 */
[----:B---3--:R-:W3:Y:S04]  /*4190*/  LDL R2, [R1+0x78] ;  /* 0x0000780001027983 */ /* 0x008ee80000100800 */
[----:B-----5:R4:W-:Y:S04]  /*41a0*/  STL [R1+0x90], R0 ;  /* 0x0000900001007387 */ /* 0x0209e80000100800 */
[----:B----4-:R-:W4:Y:S01]  /*41b0*/  LDL R0, [R1+0x7c] ;  /* 0x00007c0001007983 */ /* 0x010f220000100800 */
[----:B0-----:R-:W-:Y:S01]  /*41c0*/  IMAD.U32 R229, RZ, RZ, UR17 ;  /* 0x00000011ffe57e24 */ /* 0x001fe2000f8e00ff */
[----:B---3--:R-:W-:-:S02]  /*41d0*/  ISETP.NE.AND P0, PT, R2, RZ, PT ;  /* 0x000000ff0200720c */ /* 0x008fc40003f05270 */
[----:B------:R0:W5:Y:S11]  /*41e0*/  LDL.LU R2, [R1+0x94] ;  /* 0x0000940001027983 */ /* 0x0001760000300800 */
[----:B------:R-:W-:-:S05]  /*41f0*/  @P0 LEA R229, R229, UR14, 0x3 ;  /* 0x0000000ee5e50c11 */ /* 0x000fca000f8e18ff */
[----:B------:R-:W-:-:S05]  /*4200*/  @P0 VIADD R229, R229, 0x90 ;  /* 0x00000090e5e50836 */ /* 0x000fca0000000000 */
[----:B----4-:R-:W-:Y:S02]  /*4210*/  @P0 PRMT R229, R0, 0x654, R229 ;  /* 0x0000065400e50816 */ /* 0x010fe400000000e5 */
[----:B------:R0:W5:Y:S01]  /*4220*/  LDL.LU R0, [R1+0x90] ;  /* 0x0000900001007983 */ /* 0x0001620000300800 */
[----:B------:R-:W-:Y:S01]  /*4230*/  UISETP.GT.U32.AND UP0, UPT, UR13, 0x1, UPT ;  /* 0x000000010d00788c */ /* 0x000fe2000bf04070 */
[----:B------:R0:W-:Y:S05]  /*4240*/  @P0 SYNCS.ARRIVE.TRANS64.RED.A1T0 RZ, [R229+URZ], RZ ;  /* 0x000000ffe5ff09a7 */ /* 0x0001ea000810043f */
[----:B------:R-:W-:-:S13]  /*4250*/  PLOP3.LUT P0, PT, PT, PT, UP0, 0x80, 0x0 ;  /* 0x000000000000781c */ /* 0x000fda0003f0f008 */
[----:B0-----:R-:W-:Y:S05]  /*4260*/  @P0 BRA `(.L_x_31) ;  /* 0x0000000000040947 */ /* 0x001fea0003800000 */
[----:B------:R-:W-:Y:S01]  /*4270*/  BPT.TRAP 0x1 ;  /* 0x000000040000795c */ /* 0x000fe20000300000 */
.L_x_31:
[----:B------:R-:W-:Y:S01]  /*4280*/  UIADD3 UR16, UR16, 0x1, URZ ;  /* 0x0000000110107890 */ /* 0x000fe2000fffe03f */
[C---:B------:R-:W-:Y:S01]  /*4290*/  ISETP.GT.AND P0, PT, R228.reuse, 0x1, PT ;  /* 0x00000001e400780c */ /* 0x040fe20003f04270 */
[----:B------:R-:W-:Y:S01]  /*42a0*/  UIADD3 UR17, UR17, 0x1, URZ ;  /* 0x0000000111117890 */ /* 0x000fe2000fffe03f */
[----:B------:R-:W-:Y:S01]  /*42b0*/  VIADD R228, R228, 0xffffffff ;  /* 0xffffffffe4e47836 */ /* 0x000fe20000000000 */
[----:B------:R-:W-:Y:S02]  /*42c0*/  UISETP.NE.AND UP0, UPT, UR16, 0x12, UPT ;  /* 0x000000121000788c */ /* 0x000fe4000bf05270 */
[----:B------:R-:W-:Y:S02]  /*42d0*/  UISETP.NE.AND UP1, UPT, UR17, 0x12, UPT ;  /* 0x000000121100788c */ /* 0x000fe4000bf25270 */
[----:B------:R-:W-:Y:S02]  /*42e0*/  USEL UR8, URZ, 0x1, UP0 ;  /* 0x000000013f087887 */ /* 0x000fe40008000000 */
[----:B------:R-:W-:-:S02]  /*42f0*/  USEL UR16, UR16, URZ, UP0 ;  /* 0x0000003f10107287 */ /* 0x000fc40008000000 */
[----:B------:R-:W-:Y:S02]  /*4300*/  USEL UR17, UR17, URZ, UP1 ;  /* 0x0000003f11117287 */ /* 0x000fe40008800000 */
[----:B------:R-:W-:Y:S01]  /*4310*/  LOP3.LUT R227, R227, UR8, RZ, 0x3c, !PT ;  /* 0x00000008e3e37c12 */ /* 0x000fe2000f8e3cff */
[----:B------:R-:W-:Y:S01]  /*4320*/  UMOV UR8, 0x1 ;  /* 0x0000000100087882 */ /* 0x000fe20000000000 */
[----:B------:R-:W-:Y:S08]  /*4330*/  @P0 BRA `(.L_x_32) ;  /* 0xffffffec007c0947 */ /* 0x000ff0000383ffff */
.L_x_24:
[----:B------:R-:W-:-:S04]  /*4340*/  UISETP.NE.AND UP0, UPT, UR6, URZ, UPT ;  /* 0x0000003f0600728c */ /* 0x000fc8000bf05270 */
[----:B------:R-:W-:-:S06]  /*4350*/  USEL UR6, URZ, 0x1, !UP0 ;  /* 0x000000013f067887 */ /* 0x000fcc000c000000 */
[----:B------:R-:W-:-:S13]  /*4360*/  ISETP.NE.AND P0, PT, RZ, UR6, PT ;  /* 0x00000006ff007c0c */ /* 0x000fda000bf05270 */
[----:B------:R-:W-:Y:S05]  /*4370*/  @!P0 BRA `(.L_x_33) ;  /* 0x0000000c00dc8947 */ /* 0x000fea0003800000 */
[----:B------:R-:W3:Y:S04]  /*4380*/  LDL.LU R227, [R1+0x74] ;  /* 0x0000740001e37983 */ /* 0x000ee80000300800 */
[----:B---3--:R0:W-:Y:S04]  /*4390*/  STL [R1+0x90], R227 ;  /* 0x000090e301007387 */ /* 0x0081e80000100800 */
[----:B0-----:R-:W3:Y:S04]  /*43a0*/  LDL.LU R227, [R1+0x70] ;  /* 0x0000700001e37983 */ /* 0x001ee80000300800 */
        /* <DEDUP_REMOVED lines=55> */
[----:B0-----:R-:W3:Y:S01]  /*4720*/  LDL.LU R227, [R1] ;  /* 0x0000000001e37983 */ /* 0x001ee20000300800 */
[----:B------:R-:W-:-:S02]  /*4730*/  WARPGROUP.DEPBAR.LE gsb0, 0x0 ;  /* 0x00008000000079c5 */ /* 0x000fc40000010000 */
[----:B------:R-:W-:Y:S01]  /*4740*/  FADD R226, R24, R226 ;  /* 0x000000e218e27221 */ /* 0x000fe20000000000 */
        /* <DEDUP_REMOVED lines=95> */
[----:B-----5:R-:W-:Y:S01]  /*4d40*/  FADD R2, R120, R2 ;  /* 0x0000000278027221 */ /* 0x020fe20000000000 */
[----:B------:R-:W-:Y:S01]  /*4d50*/  FADD R0, R121, R0 ;  /* 0x0000000079007221 */ /* 0x000fe20000000000 */
[----:B---3--:R-:W-:-:S05]  /*4d60*/  FADD R227, R122, R227 ;  /* 0x000000e37ae37221 */ /* 0x008fca0000000000 */
[----:B------:R0:W-:Y:S04]  /*4d70*/  STL [R1], R227 ;  /* 0x000000e301007387 */ /* 0x0001e80000100800 */
[----:B0-----:R-:W3:Y:S02]  /*4d80*/  LDL.LU R227, [R1+0x100] ;  /* 0x0001000001e37983 */ /* 0x001ee40000300800 */
[----:B---3--:R-:W-:-:S05]  /*4d90*/  FADD R227, R123, R227 ;  /* 0x000000e37be37221 */ /* 0x008fca0000000000 */
[----:B------:R0:W-:Y:S04]  /*4da0*/  STL [R1+0x4], R227 ;  /* 0x000004e301007387 */ /* 0x0001e80000100800 */
        /* <DEDUP_REMOVED lines=83> */
[----:B------:R0:W-:Y:S02]  /*52e0*/  STL [R1+0x74], R227 ;  /* 0x000074e301007387 */ /* 0x0001e40000100800 */
.L_x_33:
[----:B------:R-:W-:Y:S02]  /*52f0*/  WARPGROUP.DEPBAR.LE gsb0, 0x0 ;  /* 0x00008000000079c5 */ /* 0x000fe40000010000 */
[----:B------:R-:W3:Y:S02]  /*5300*/  LDC R24, c[0x0][0x28c] ;  /* 0x0000a300ff187b82 */ /* 0x000ee40000000800 */
[----:B---3--:R-:W-:-:S13]  /*5310*/  ISETP.GE.AND P0, PT, R24, 0x1, PT ;  /* 0x000000011800780c */ /* 0x008fda0003f06270 */
[----:B------:R-:W-:Y:S05]  /*5320*/  @!P0 BRA `(.L_x_34) ;  /* 0x0000000000648947 */ /* 0x000fea0003800000 */
[----:B------:R-:W-:-:S06]  /*5330*/  UISETP.NE.AND UP0, UPT, UR22, 0x3, UPT ;  /* 0x000000031600788c */ /* 0x000fcc000bf05270 */
[----:B------:R-:W-:-:S13]  /*5340*/  PLOP3.LUT P0, PT, PT, PT, UP0, 0x80, 0x0 ;  /* 0x000000000000781c */ /* 0x000fda0003f0f008 */
[----:B------:R-:W-:Y:S05]  /*5350*/  @!P0 BRA `(.L_x_35) ;  /* 0x0000000000048947 */ /* 0x000fea0003800000 */
[----:B------:R-:W-:Y:S01]  /*5360*/  BPT.TRAP 0x1 ;  /* 0x000000040000795c */ /* 0x000fe20000300000 */
.L_x_35:
[----:B0-----:R-:W3:Y:S01]  /*5370*/  LDL R227, [R1+0x78] ;  /* 0x0000780001e37983 */ /* 0x001ee20000100800 */
[----:B------:R-:W-:Y:S01]  /*5380*/  BSSY B0, `(.L_x_36) ;  /* 0x000000f000007945 */ /* 0x000fe20003800000 */
[----:B---3--:R-:W-:-:S13]  /*5390*/  ISETP.NE.AND P0, PT, R227, RZ, PT ;  /* 0x000000ffe300720c */ /* 0x008fda0003f05270 */
[----:B------:R-:W-:Y:S05]  /*53a0*/  @!P0 BRA `(.L_x_37) ;  /* 0x0000000000308947 */ /* 0x000fea0003800000 */
[----:B------:R-:W3:Y:S01]  /*53b0*/  LDL R227, [R1+0x7c] ;  /* 0x00007c0001e37983 */ /* 0x000ee20000100800 */
[----:B------:R-:W-:-:S04]  /*53c0*/  UISETP.LT.AND UP0, UPT, UR12, 0x1, UPT ;  /* 0x000000010c00788c */ /* 0x000fc8000bf01270 */
[----:B------:R-:W-:-:S04]  /*53d0*/  USEL UR8, UR12, 0x1, UP0 ;  /* 0x000000010c087887 */ /* 0x000fc80008000000 */
[----:B------:R-:W-:-:S04]  /*53e0*/  UIADD3 UR8, UR5, UR12, -UR8 ;  /* 0x0000000c05087290 */ /* 0x000fc8000fffe808 */
[----:B------:R-:W-:-:S04]  /*53f0*/  UIMAD.WIDE.U32 UR6, UR8, 0x38e38e39, URZ ;  /* 0x38e38e39080678a5 */ /* 0x000fc8000f8e003f */
[----:B------:R-:W-:-:S04]  /*5400*/  USHF.R.U32.HI UR6, URZ, 0x2, UR7 ;  /* 0x000000023f067899 */ /* 0x000fc80008011607 */
[----:B------:R-:W-:-:S04]  /*5410*/  UIMAD UR8, UR6, -0x12, UR8 ;  /* 0xffffffee060878a4 */ /* 0x000fc8000f8e0208 */
[----:B------:R-:W-:-:S04]  /*5420*/  ULEA UR8, UR8, UR14, 0x3 ;  /* 0x0000000e08087291 */ /* 0x000fc8000f8e183f */
[----:B------:R-:W-:-:S06]  /*5430*/  UIADD3 UR8, UR8, 0x90, URZ ;  /* 0x0000009008087890 */ /* 0x000fcc000fffe03f */
[----:B------:R-:W-:-:S05]  /*5440*/  IMAD.U32 R24, RZ, RZ, UR8 ;  /* 0x00000008ff187e24 */ /* 0x000fca000f8e00ff */
[----:B---3--:R-:W-:-:S04]  /*5450*/  PRMT R24, R227, 0x654, R24 ;  /* 0x00000654e3187816 */ /* 0x008fc80000000018 */
[----:B------:R0:W-:Y:S03]  /*5460*/  SYNCS.ARRIVE.TRANS64.RED.A1T0 RZ, [R24+URZ], RZ ;  /* 0x000000ff18ff79a7 */ /* 0x0001e6000810043f */
.L_x_37:
[----:B------:R-:W-:Y:S05]  /*5470*/  BSYNC B0 ;  /* 0x0000000000007941 */ /* 0x000fea0003800000 */
.L_x_36:
[----:B------:R-:W-:-:S06]  /*5480*/  UISETP.GT.U32.AND UP0, UPT, UR13, 0x1, UPT ;  /* 0x000000010d00788c */ /* 0x000fcc000bf04070 */
[----:B------:R-:W-:-:S13]  /*5490*/  PLOP3.LUT P0, PT, PT, PT, UP0, 0x80, 0x0 ;  /* 0x000000000000781c */ /* 0x000fda0003f0f008 */
[----:B------:R-:W-:Y:S05]  /*54a0*/  @P0 BRA `(.L_x_34) ;  /* 0x0000000000040947 */ /* 0x000fea0003800000 */
[----:B------:R-:W-:Y:S01]  /*54b0*/  BPT.TRAP 0x1 ;  /* 0x000000040000795c */ /* 0x000fe20000300000 */
.L_x_34:
[----:B-----5:R3:W-:Y:S01]  /*54c0*/  STL [R1+0x94], R2 ;  /* 0x0000940201007387 */ /* 0x0207e20000100800 */
[----:B------:R-:W4:Y:S01]  /*54d0*/  LDC R28, c[0x0][0x288] ;  /* 0x0000a200ff1c7b82 */ /* 0x000f220000000800 */
[----:B------:R-:W-:Y:S02]  /*54e0*/  UIADD3 UR9, UR12, UR5, URZ ;  /* 0x000000050c097290 */ /* 0x000fe4000fffe03f */
[----:B------:R0:W-:Y:S01]  /*54f0*/  STL [R1+0x90], R0 ;  /* 0x0000900001007387 */ /* 0x0001e20000100800 */
[----:B------:R-:W-:Y:S01]  /*5500*/  USHF.R.S32.HI UR10, URZ, 0x1f, UR23 ;  /* 0x0000001f3f0a7899 */ /* 0x000fe20008011417 */
[----:B------:R-:W-:Y:S01]  /*5510*/  ULDC.64 UR14, c[0x0][0x5d0] ;  /* 0x00017400000e7ab9 */ /* 0x000fe20000000a00 */
[----:B------:R-:W-:Y:S01]  /*5520*/  ULDC UR11, c[0x0][0x284] ;  /* 0x0000a100000b7ab9 */ /* 0x000fe20000000800 */
[----:B---3--:R-:W3:Y:S01]  /*5530*/  S2R R2, SR_TID.X ;  /* 0x0000000000027919 */ /* 0x008ee20000002100 */
[----:B0-----:R-:W2:Y:S04]  /*5540*/  LDL.LU R0, [R1+0x88] ;  /* 0x0000880001007983 */ /* 0x001ea80000300800 */
[----:B------:R-:W4:Y:S01]  /*5550*/  LDL.LU R227, [R1+0x8c] ;  /* 0x00008c0001e37983 */ /* 0x000f220000300800 */
[----:B------:R-:W-:-:S02]  /*5560*/  UISETP.GT.U32.AND UP0, UPT, UR9, 0x11, UPT ;  /* 0x000000110900788c */ /* 0x000fc4000bf04070 */
[----:B------:R-:W-:Y:S01]  /*5570*/  UISETP.GE.U32.AND UP1, UPT, UR12, 0x12, UPT ;  /* 0x000000120c00788c */ /* 0x000fe2000bf26070 */
[--C-:B---3--:R-:W-:Y:S02]  /*5580*/  SHF.R.U32.HI R24, RZ, 0x2, R2.reuse ;  /* 0x00000002ff187819 */ /* 0x108fe40000011602 */
[----:B------:R-:W-:Y:S02]  /*5590*/  LOP3.LUT R26, R2, 0x60, RZ, 0xc0, !PT ;  /* 0x00000060021a7812 */ /* 0x000fe400078ec0ff */
[----:B------:R-:W-:Y:S02]  /*55a0*/  SHF.R.U32.HI R27, RZ, 0x7, R2 ;  /* 0x00000007ff1b7819 */ /* 0x000fe40000011602 */
[----:B------:R-:W-:Y:S02]  /*55b0*/  LOP3.LUT R25, R24, 0x7, RZ, 0xc0, !PT ;  /* 0x0000000718197812 */ /* 0x000fe400078ec0ff */
[----:B------:R-:W-:Y:S02]  /*55c0*/  SHF.R.U32.HI R26, RZ, 0x1, R26 ;  /* 0x00000001ff1a7819 */ /* 0x000fe4000001161a */
[----:B------:R-:W-:-:S02]  /*55d0*/  LOP3.LUT R24, R27, 0x1, RZ, 0xc0, !PT ;  /* 0x000000011b187812 */ /* 0x000fc400078ec0ff */
[----:B------:R-:W-:-:S03]  /*55e0*/  IADD3 R29, RZ, -R26, -R25 ;  /* 0x8000001aff1d7210 */ /* 0x000fc60007ffe819 */
[C---:B------:R-:W-:Y:S02]  /*55f0*/  IMAD.SHL.U32 R30, R24.reuse, 0x40, RZ ;  /* 0x00000040181e7824 */ /* 0x040fe400078e00ff */
[----:B------:R-:W-:Y:S02]  /*5600*/  IMAD R29, R24, -0x40, R29 ;  /* 0xffffffc0181d7824 */ /* 0x000fe400078e021d */
[----:B------:R-:W-:Y:S01]  /*5610*/  IMAD.SHL.U32 R24, R2, 0x2, RZ ;  /* 0x0000000202187824 */ /* 0x000fe200078e00ff */
[----:B------:R-:W-:-:S04]  /*5620*/  LOP3.LUT R27, R30, 0x40, R25, 0xe2, !PT ;  /* 0x000000401e1b7812 */ /* 0x000fc800078ee219 */
[----:B------:R-:W-:Y:S02]  /*5630*/  LOP3.LUT R30, R24, 0x6, RZ, 0xc0, !PT ;  /* 0x00000006181e7812 */ /* 0x000fe400078ec0ff */
[----:B------:R-:W-:Y:S02]  /*5640*/  LOP3.LUT R24, R2, 0x3, RZ, 0xc0, !PT ;  /* 0x0000000302187812 */ /* 0x000fe400078ec0ff */
[----:B------:R0:W5:Y:S01]  /*5650*/  LDL.LU R2, [R1+0x94] ;  /* 0x0000940001027983 */ /* 0x0001620000300800 */
[----:B------:R-:W-:Y:S01]  /*5660*/  UIMAD.WIDE.U32 UR6, UR9, 0x38e38e39, URZ ;  /* 0x38e38e39090678a5 */ /* 0x000fe2000f8e003f */
[----:B--2---:R-:W-:Y:S01]  /*5670*/  PRMT R30, R30, 0x6540, R0 ;  /* 0x000065401e1e7816 */ /* 0x004fe20000000000 */
[----:B------:R-:W-:Y:S02]  /*5680*/  IMAD.SHL.U32 R35, R0, 0x100, RZ ;  /* 0x0000010000237824 */ /* 0x000fe400078e00ff */
[----:B------:R0:W5:Y:S01]  /*5690*/  LDL.LU R0, [R1+0x90] ;  /* 0x0000900001007983 */ /* 0x0001620000300800 */
[----:B----4-:R-:W-:Y:S01]  /*56a0*/  IMAD R34, R24, -0x2, R28 ;  /* 0xfffffffe18227824 */ /* 0x010fe200078e021c */
[----:B------:R-:W-:Y:S01]  /*56b0*/  UIMAD UR5, UR10, UR14, URZ ;  /* 0x0000000e0a0572a4 */ /* 0x000fe2000f8e023f */
[----:B------:R-:W-:Y:S01]  /*56c0*/  ISETP.GE.AND P0, PT, R35, R28, PT ;  /* 0x0000001c2300720c */ /* 0x000fe20003f06270 */
[C---:B------:R-:W-:Y:S01]  /*56d0*/  IMAD.SHL.U32 R28, R227.reuse, 0x80, RZ ;  /* 0x00000080e31c7824 */ /* 0x040fe200078e00ff */
[----:B------:R-:W-:Y:S01]  /*56e0*/  UISETP.LT.U32.AND UP0, UPT, UR12, 0x12, UP0 ;  /* 0x000000120c00788c */ /* 0x000fe20008701070 */
[--C-:B------:R-:W-:Y:S01]  /*56f0*/  SHF.R.S32.HI R31, RZ, 0x1f, R30.reuse ;  /* 0x0000001fff1f7819 */ /* 0x100fe2000001141e */
[----:B------:R-:W-:Y:S01]  /*5700*/  UIMAD UR8, UR23, UR15, UR5 ;  /* 0x0000000f170872a4 */ /* 0x000fe2000f8e0205 */
[----:B------:R-:W-:Y:S01]  /*5710*/  IMAD.U32 R25, RZ, RZ, UR14 ;  /* 0x0000000eff197e24 */ /* 0x000fe2000f8e00ff */
[C---:B------:R-:W-:Y:S01]  /*5720*/  ISETP.GE.OR P0, PT, R28.reuse, UR11, P0 ;  /* 0x0000000b1c007c0c */ /* 0x040fe20008706670 */
[----:B------:R-:W-:Y:S01]  /*5730*/  USEL UR5, URZ, 0x1, !UP0 ;  /* 0x000000013f057887 */ /* 0x000fe2000c000000 */
[----:B------:R-:W-:Y:S01]  /*5740*/  IMAD.WIDE R32, R227, 0x80, RZ ;  /* 0x00000080e3207825 */ /* 0x000fe200078e02ff */
[----:B------:R-:W-:Y:S01]  /*5750*/  USHF.R.U32.HI UR6, URZ, 0x2, UR7 ;  /* 0x000000023f067899 */ /* 0x000fe20008011607 */
[----:B------:R-:W-:Y:S01]  /*5760*/  IADD3 R38, -R28, UR11, R29 ;  /* 0x0000000b1c267c10 */ /* 0x000fe2000fffe11d */
[----:B------:R-:W-:Y:S01]  /*5770*/  ULOP3.LUT UR4, UR4, UR5, URZ, 0x3c, !UPT ;  /* 0x0000000504047292 */ /* 0x000fe2000f8e3c3f */
[----:B------:R-:W-:Y:S01]  /*5780*/  IMAD.WIDE.U32 R24, R25, UR23, R30 ;  /* 0x0000001719187c25 */ /* 0x000fe2000f8e001e */
[----:B------:R-:W-:Y:S01]  /*5790*/  UIMAD UR5, UR6, -0x12, UR9 ;  /* 0xffffffee060578a4 */ /* 0x000fe2000f8e0209 */
[----:B------:R-:W-:Y:S01]  /*57a0*/  LOP3.LUT R39, R32, R27, R26, 0xfe, !PT ;  /* 0x0000001b20277212 */ /* 0x000fe200078efe1a */
[----:B------:R-:W-:Y:S01]  /*57b0*/  @UP1 ULOP3.LUT UR4, UR4, 0x1, UR6, 0x78, !UPT ;  /* 0x0000000104041892 */ /* 0x000fe2000f8e7806 */
[----:B------:R-:W-:-:S02]  /*57c0*/  VIADD R25, R25, UR8 ;  /* 0x0000000819197c36 */ /* 0x000fc40008000000 */
[----:B------:R-:W-:Y:S02]  /*57d0*/  IMAD.IADD R35, R34, 0x1, -R35 ;  /* 0x0000000122237824 */ /* 0x000fe400078e0a23 */
[----:B------:R-:W-:Y:S01]  /*57e0*/  IMAD.MOV.U32 R34, RZ, RZ, -0x1 ;  /* 0xffffffffff227424 */ /* 0x000fe200078e00ff */
[----:B0-----:R-:W-:Y:S06]  /*57f0*/  @P0 BRA `(.L_x_38) ;  /* 0x0000008c00980947 */ /* 0x001fec0003800000 */
[----:B------:R-:W0:Y:S01]  /*5800*/  LDC.64 R28, c[0x0][0x5c8] ;  /* 0x00017200ff1c7b82 */ /* 0x000e220000000a00 */
[----:B------:R-:W-:Y:S01]  /*5810*/  ULDC.64 UR6, c[0x0][0x5c0] ;  /* 0x0001700000067ab9 */ /* 0x000fe20000000a00 */
[----:B------:R-:W-:Y:S01]  /*5820*/  BSSY B0, `(.L_x_38) ;  /* 0x00008e3000007945 */ /* 0x000fe20003800000 */
[-C--:B0-----:R-:W-:Y:S02]  /*5830*/  IMAD R26, R33, R28.reuse, RZ ;  /* 0x0000001c211a7224 */ /* 0x081fe400078e02ff */
[----:B------:R-:W-:-:S04]  /*5840*/  IMAD.WIDE.U32 R24, R39, R28, R24 ;  /* 0x0000001c27187225 */ /* 0x000fc800078e0018 */
[----:B------:R-:W-:Y:S01]  /*5850*/  IMAD R27, R39, R29, R26 ;  /* 0x0000001d271b7224 */ /* 0x000fe200078e021a */
[----:B------:R-:W-:Y:S02]  /*5860*/  LEA R26, P0, R28, R24, 0x3 ;  /* 0x000000181c1a7211 */ /* 0x000fe400078018ff */
[----:B------:R-:W-:Y:S01]  /*5870*/  IADD3 R24, P1, R24, UR6, RZ ;  /* 0x0000000618187c10 */ /* 0x000fe2000ff3e0ff */
[----:B------:R-:W-:Y:S01]  /*5880*/  IMAD.IADD R27, R25, 0x1, R27 ;  /* 0x00000001191b7824 */ /* 0x000fe200078e021b */
[----:B------:R-:W-:-:S04]  /*5890*/  IADD3 R26, P3, R26, UR6, RZ ;  /* 0x000000061a1a7c10 */ /* 0x000fc8000ff7e0ff */
[----:B------:R-:W-:Y:S02]  /*58a0*/  LEA.HI.X R28, R28, R27, R29, 0x3, P0 ;  /* 0x0000001b1c1c7211 */ /* 0x000fe400000f1c1d */
[----:B------:R-:W-:Y:S02]  /*58b0*/  FSETP.NEU.AND P0, PT, RZ, UR21, PT ;  /* 0x00000015ff007c0b */ /* 0x000fe4000bf0d000 */
[----:B------:R-:W-:Y:S02]  /*58c0*/  IADD3.X R25, R27, UR7, RZ, P1, !PT ;  /* 0x000000071b197c10 */ /* 0x000fe40008ffe4ff */
[----:B------:R-:W-:-:S09]  /*58d0*/  IADD3.X R27, R28, UR7, RZ, P3, !PT ;  /* 0x000000071c1b7c10 */ /* 0x000fd20009ffe4ff */
[----:B------:R-:W-:Y:S05]  /*58e0*/  @!P0 BRA `(.L_x_39) ;  /* 0x0000006800d88947 */ /* 0x000fea0003800000 */
[----:B------:R-:W-:Y:S01]  /*58f0*/  ULDC.64 UR8, c[0x0][0x5b8] ;  /* 0x00016e0000087ab9 */ /* 0x000fe20000000a00 */
[----:B------:R-:W-:Y:S01]  /*5900*/  ISETP.GE.AND P0, PT, R38, 0x1, PT ;  /* 0x000000012600780c */ /* 0x000fe20003f06270 */
[----:B------:R-:W-:Y:S02]  /*5910*/  UIMAD UR6, UR10, UR8, URZ ;  /* 0x000000080a0672a4 */ /* 0x000fe4000f8e023f */
[----:B------:R-:W-:Y:S01]  /*5920*/  IMAD.U32 R29, RZ, RZ, UR8 ;  /* 0x00000008ff1d7e24 */ /* 0x000fe2000f8e00ff */
[----:B------:R-:W-:Y:S01]  /*5930*/  BSSY B1, `(.L_x_40) ;  /* 0x000000f000017945 */ /* 0x000fe20003800000 */
[----:B------:R-:W-:Y:S01]  /*5940*/  ISETP.LT.OR P4, PT, R35, 0x1, !P0 ;  /* 0x000000012300780c */ /* 0x000fe20004781670 */
[----:B------:R-:W-:Y:S02]  /*5950*/  UIMAD UR6, UR23, UR9, UR6 ;  /* 0x00000009170672a4 */ /* 0x000fe4000f8e0206 */
[----:B------:R-:W-:Y:S01]  /*5960*/  IMAD.WIDE.U32 R30, R29, UR23, R30 ;  /* 0x000000171d1e7c25 */ /* 0x000fe2000f8e001e */
[----:B------:R-:W-:-:S03]  /*5970*/  ULDC.64 UR8, c[0x0][0x5a8] ;  /* 0x00016a0000087ab9 */ /* 0x000fc60000000a00 */
[----:B------:R-:W-:Y:S01]  /*5980*/  VIADD R31, R31, UR6 ;  /* 0x000000061f1f7c36 */ /* 0x000fe20008000000 */
[----:B------:R-:W-:Y:S02]  /*5990*/  ULDC.64 UR6, c[0x0][0x5b0] ;  /* 0x00016c0000067ab9 */ /* 0x000fe40000000a00 */
[----:B------:R-:W-:Y:S02]  /*59a0*/  IMAD R36, R33, UR6, RZ ;  /* 0x0000000621247c24 */ /* 0x000fe4000f8e02ff */
[----:B------:R-:W-:-:S04]  /*59b0*/  IMAD.WIDE.U32 R28, R39, UR6, R30 ;  /* 0x00000006271c7c25 */ /* 0x000fc8000f8e001e */
[--C-:B------:R-:W-:Y:S01]  /*59c0*/  IMAD R37, R39, UR7, R36.reuse ;  /* 0x0000000727257c24 */ /* 0x100fe2000f8e0224 */
[----:B------:R-:W-:Y:S02]  /*59d0*/  IADD3 R28, P1, R28, UR8, RZ ;  /* 0x000000081c1c7c10 */ /* 0x000fe4000ff3e0ff */
[----:B------:R-:W-:Y:S02]  /*59e0*/  PRMT R36, RZ, 0x7610, R36 ;  /* 0x00007610ff247816 */ /* 0x000fe40000000024 */
[----:B------:R-:W-:Y:S01]  /*59f0*/  IADD3.X R29, R29, UR9, R37, P1, !PT ;  /* 0x000000091d1d7c10 */ /* 0x000fe20008ffe425 */
[----:B------:R-:W-:Y:S08]  /*5a00*/  @P4 BRA `(.L_x_41) ;  /* 0x0000000000044947 */ /* 0x000ff00003800000 */
[----:B------:R0:W5:Y:S02]  /*5a10*/  LDG.E.U8 R36, desc[UR18][R28.64] ;  /* 0x000000121c247981 */ /* 0x000164000c1e1100 */
.L_x_41:
[----:B------:R-:W-:Y:S05]  /*5a20*/  BSYNC B1 ;  /* 0x0000000000017941 */ /* 0x000fea0003800000 */
.L_x_40:
[----:B-----5:R-:W-:Y:S01]  /*5a30*/  LOP3.LUT R36, R36, 0xff, RZ, 0xc0, !PT ;  /* 0x000000ff24247812 */ /* 0x020fe200078ec0ff */
[----:B------:R-:W-:Y:S01]  /*5a40*/  BSSY B1, `(.L_x_42) ;  /* 0x000000b000017945 */ /* 0x000fe20003800000 */
[----:B------:R-:W-:Y:S02]  /*5a50*/  ISETP.LT.OR P3, PT, R35, 0x2, !P0 ;  /* 0x000000022300780c */ /* 0x000fe40004761670 */
[----:B------:R-:W-:-:S05]  /*5a60*/  F2FP.F16.E5M2.UNPACK_B R36, R36 ;  /* 0x00000024ff24723e */ /* 0x000fca00020004ff */
[----:B------:R-:W-:-:S05]  /*5a70*/  HADD2.F32 R36, -RZ, R36.H0_H0 ;  /* 0x20000024ff247230 */ /* 0x000fca0000004100 */
[----:B------:R-:W-:Y:S01]  /*5a80*/  FMUL R37, R36, UR21 ;  /* 0x0000001524257c20 */ /* 0x000fe20008400000 */
[----:B------:R-:W-:-:S03]  /*5a90*/  PRMT R36, RZ, 0x7610, R36 ;  /* 0x00007610ff247816 */ /* 0x000fc60000000024 */
[----:B------:R-:W-:-:S05]  /*5aa0*/  FFMA R37, R226, UR20, R37 ;  /* 0x00000014e2257c23 */ /* 0x000fca0008000025 */
[----:B------:R-:W-:-:S05]  /*5ab0*/  F2FP.SATFINITE.E5M2.F32.PACK_AB_MERGE_C R37, RZ, R37, RZ ;  /* 0x00000025ff25723e */ /* 0x000fca00048060ff */
[----:B------:R2:W-:Y:S01]  /*5ac0*/  @!P4 STG.E.U8 desc[UR18][R24.64], R37 ;  /* 0x000000251800c986 */ /* 0x0005e2000c101112 */
[----:B------:R-:W-:Y:S05]  /*5ad0*/  @P3 BRA `(.L_x_43) ;  /* 0x0000000000043947 */ /* 0x000fea0003800000 */
[----:B------:R3:W5:Y:S02]  /*5ae0*/  LDG.E.U8 R36, desc[UR18][R28.64+0x1] ;  /* 0x000001121c247981 */ /* 0x000764000c1e1100 */
.L_x_43:
[----:B------:R-:W-:Y:S05]  /*5af0*/  BSYNC B1 ;  /* 0x0000000000017941 */ /* 0x000fea0003800000 */
.L_x_42:
[----:B-----5:R-:W-:Y:S01]  /*5b00*/  LOP3.LUT R36, R36, 0xff, RZ, 0xc0, !PT ;  /* 0x000000ff24247812 */ /* 0x020fe200078ec0ff */
[----:B------:R-:W-:Y:S01]  /*5b10*/  BSSY B1, `(.L_x_44) ;  /* 0x0000013000017945 */ /* 0x000fe20003800000 */
[----:B--2---:R-:W-:Y:S02]  /*5b20*/  IADD3 R37, P1, R39, 0x8, RZ ;  /* 0x0000000827257810 */ /* 0x004fe40007f3e0ff */
[----:B------:R-:W-:-:S03]  /*5b30*/  F2FP.F16.E5M2.UNPACK_B R36, R36 ;  /* 0x00000024ff24723e */ /* 0x000fc600020004ff */
[----:B------:R-:W-:Y:S01]  /*5b40*/  IMAD.X R32, RZ, RZ, R33, P1 ;  /* 0x000000ffff207224 */ /* 0x000fe200008e0621 */
[----:B------:R-:W-:Y:S01]  /*5b50*/  ISETP.GE.AND P1, PT, R38, 0x9, PT ;  /* 0x000000092600780c */ /* 0x000fe20003f26270 */
[----:B------:R-:W-:Y:S02]  /*5b60*/  HADD2.F32 R36, -RZ, R36.H0_H0 ;  /* 0x20000024ff247230 */ /* 0x000fe40000004100 */
[----:B------:R-:W-:Y:S01]  /*5b70*/  IMAD R32, R32, UR6, RZ ;  /* 0x0000000620207c24 */ /* 0x000fe2000f8e02ff */
[----:B------:R-:W-:Y:S01]  /*5b80*/  ISETP.LT.OR P5, PT, R35, 0x1, !P1 ;  /* 0x000000012300780c */ /* 0x000fe20004fa1670 */
[----:B------:R-:W-:-:S04]  /*5b90*/  IMAD.WIDE.U32 R30, R37, UR6, R30 ;  /* 0x00000006251e7c25 */ /* 0x000fc8000f8e001e */
[----:B------:R-:W-:Y:S01]  /*5ba0*/  FMUL R36, R36, UR21 ;  /* 0x0000001524247c20 */ /* 0x000fe20008400000 */
[----:B------:R-:W-:-:S03]  /*5bb0*/  IMAD R37, R37, UR7, R32 ;  /* 0x0000000725257c24 */ /* 0x000fc6000f8e0220 */
[----:B------:R-:W-:Y:S01]  /*5bc0*/  FFMA R36, R225, UR20, R36 ;  /* 0x00000014e1247c23 */ /* 0x000fe20008000024 */
[----:B------:R-:W-:Y:S02]  /*5bd0*/  IADD3 R30, P4, R30, UR8, RZ ;  /* 0x000000081e1e7c10 */ /* 0x000fe4000ff9e0ff */
[----:B------:R-:W-:Y:S02]  /*5be0*/  PRMT R32, RZ, 0x7610, R32 ;  /* 0x00007610ff207816 */ /* 0x000fe40000000020 */
[----:B------:R-:W-:Y:S02]  /*5bf0*/  F2FP.SATFINITE.E5M2.F32.PACK_AB_MERGE_C R33, RZ, R36, RZ ;  /* 0x00000024ff21723e */ /* 0x000fe400048060ff */
[----:B------:R-:W-:-:S03]  /*5c00*/  IADD3.X R31, R31, UR9, R37, P4, !PT ;  /* 0x000000091f1f7c10 */ /* 0x000fc6000a7fe425 */
[----:B------:R2:W-:Y:S01]  /*5c10*/  @!P3 STG.E.U8 desc[UR18][R24.64+0x1], R33 ;  /* 0x000001211800b986 */ /* 0x0005e2000c101112 */
[----:B------:R-:W-:Y:S05]  /*5c20*/  @P5 BRA `(.L_x_45) ;  /* 0x0000000000045947 */ /* 0x000fea0003800000 */
[----:B------:R4:W5:Y:S02]  /*5c30*/  LDG.E.U8 R32, desc[UR18][R30.64] ;  /* 0x000000121e207981 */ /* 0x000964000c1e1100 */
.L_x_45:
[----:B------:R-:W-:Y:S05]  /*5c40*/  BSYNC B1 ;  /* 0x0000000000017941 */ /* 0x000fea0003800000 */
.L_x_44:
[----:B-----5:R-:W-:Y:S01]  /*5c50*/  LOP3.LUT R32, R32, 0xff, RZ, 0xc0, !PT ;  /* 0x000000ff20207812 */ /* 0x020fe200078ec0ff */
[----:B------:R-:W-:Y:S01]  /*5c60*/  BSSY B1, `(.L_x_46) ;  /* 0x000000b000017945 */ /* 0x000fe20003800000 */
[----:B------:R-:W-:Y:S02]  /*5c70*/  ISETP.LT.OR P3, PT, R35, 0x2, !P1 ;  /* 0x000000022300780c */ /* 0x000fe40004f61670 */
[----:B------:R-:W-:-:S05]  /*5c80*/  F2FP.F16.E5M2.UNPACK_B R32, R32 ;  /* 0x00000020ff20723e */ /* 0x000fca00020004ff */
[----:B------:R-:W-:-:S05]  /*5c90*/  HADD2.F32 R32, -RZ, R32.H0_H0 ;  /* 0x20000020ff207230 */ /* 0x000fca0000004100 */
[----:B--2---:R-:W-:Y:S01]  /*5ca0*/  FMUL R33, R32, UR21 ;  /* 0x0000001520217c20 */ /* 0x004fe20008400000 */
[----:B------:R-:W-:-:S03]  /*5cb0*/  PRMT R32, RZ, 0x7610, R32 ;  /* 0x00007610ff207816 */ /* 0x000fc60000000020 */
[----:B------:R-:W-:-:S05]  /*5cc0*/  FFMA R33, R224, UR20, R33 ;  /* 0x00000014e0217c23 */ /* 0x000fca0008000021 */
[----:B------:R-:W-:-:S05]  /*5cd0*/  F2FP.SATFINITE.E5M2.F32.PACK_AB_MERGE_C R33, RZ, R33, RZ ;  /* 0x00000021ff21723e */ /* 0x000fca00048060ff */
[----:B------:R2:W-:Y:S01]  /*5ce0*/  @!P5 STG.E.U8 desc[UR18][R26.64], R33 ;  /* 0x000000211a00d986 */ /* 0x0005e2000c101112 */
[----:B------:R-:W-:Y:S05]  /*5cf0*/  @P3 BRA `(.L_x_47) ;  /* 0x0000000000043947 */ /* 0x000fea0003800000 */
[----:B------:R0:W5:Y:S02]  /*5d00*/  LDG.E.U8 R32, desc[UR18][R30.64+0x1] ;  /* 0x000001121e207981 */ /* 0x000164000c1e1100 */
.L_x_47:
[----:B------:R-:W-:Y:S05]  /*5d10*/  BSYNC B1 ;  /* 0x0000000000017941 */ /* 0x000fea0003800000 */
.L_x_46:
[----:B-----5:R-:W-:Y:S01]  /*5d20*/  LOP3.LUT R32, R32, 0xff, RZ, 0xc0, !PT ;  /* 0x000000ff20207812 */ /* 0x020fe200078ec0ff */
[----:B------:R-:W-:Y:S01]  /*5d30*/  BSSY B1, `(.L_x_48) ;  /* 0x000000b000017945 */ /* 0x000fe20003800000 */
[----:B------:R-:W-:Y:S02]  /*5d40*/  ISETP.LT.OR P4, PT, R35, 0x9, !P0 ;  /* 0x000000092300780c */ /* 0x000fe40004781670 */
[----:B------:R-:W-:-:S05]  /*5d50*/  F2FP.F16.E5M2.UNPACK_B R32, R32 ;  /* 0x00000020ff20723e */ /* 0x000fca00020004ff */
[----:B------:R-:W-:-:S05]  /*5d60*/  HADD2.F32 R32, -RZ, R32.H0_H0 ;  /* 0x20000020ff207230 */ /* 0x000fca0000004100 */
[----:B------:R-:W-:-:S04]  /*5d70*/  FMUL R32, R32, UR21 ;  /* 0x0000001520207c20 */ /* 0x000fc80008400000 */
[----:B------:R-:W-:-:S05]  /*5d80*/  FFMA R32, R223, UR20, R32 ;  /* 0x00000014df207c23 */ /* 0x000fca0008000020 */
[----:B--2---:R-:W-:Y:S02]  /*5d90*/  F2FP.SATFINITE.E5M2.F32.PACK_AB_MERGE_C R33, RZ, R32, RZ ;  /* 0x00000020ff21723e */ /* 0x004fe400048060ff */
[----:B------:R-:W-:-:S03]  /*5da0*/  PRMT R32, RZ, 0x7610, R32 ;  /* 0x00007610ff207816 */ /* 0x000fc60000000020 */
[----:B------:R2:W-:Y:S01]  /*5db0*/  @!P3 STG.E.U8 desc[UR18][R26.64+0x1], R33 ;  /* 0x000001211a00b986 */ /* 0x0005e2000c101112 */
[----:B------:R-:W-:Y:S05]  /*5dc0*/  @P4 BRA `(.L_x_49) ;  /* 0x0000000000044947 */ /* 0x000fea0003800000 */
[----:B------:R0:W5:Y:S02]  /*5dd0*/  LDG.E.U8 R32, desc[UR18][R28.64+0x8] ;  /* 0x000008121c207981 */ /* 0x000164000c1e1100 */
.L_x_49:
[----:B------:R-:W-:Y:S05]  /*5de0*/  BSYNC B1 ;  /* 0x0000000000017941 */ /* 0x000fea0003800000 */
.L_x_48:
        /* <DEDUP_REMOVED lines=12> */
.L_x_51:
[----:B------:R-:W-:Y:S05]  /*5eb0*/  BSYNC B1 ;  /* 0x0000000000017941 */ /* 0x000fea0003800000 */
.L_x_50:
        /* <DEDUP_REMOVED lines=12> */
.L_x_53:
[----:B------:R-:W-:Y:S05]  /*5f80*/  BSYNC B1 ;  /* 0x0000000000017941 */ /* 0x000fea0003800000 */
.L_x_52:
        /* <DEDUP_REMOVED lines=12> */
.L_x_55:
[----:B------:R-:W-:Y:S05]  /*6050*/  BSYNC B1 ;  /* 0x0000000000017941 */ /* 0x000fea0003800000 */
.L_x_54:
        /* <DEDUP_REMOVED lines=12> */
.L_x_57:
[----:B------:R-:W-:Y:S05]  /*6120*/  BSYNC B1 ;  /* 0x0000000000017941 */ /* 0x000fea0003800000 */
.L_x_56:
        /* <DEDUP_REMOVED lines=12> */
.L_x_59:
[----:B------:R-:W-:Y:S05]  /*61f0*/  BSYNC B1 ;  /* 0x0000000000017941 */ /* 0x000fea0003800000 */
.L_x_58:
        /* <DEDUP_REMOVED lines=12> */
.L_x_61:
[----:B------:R-:W-:Y:S05]  /*62c0*/  BSYNC B1 ;  /* 0x0000000000017941 */ /* 0x000fea0003800000 */
.L_x_60:
        /* <DEDUP_REMOVED lines=12> */
.L_x_63:
[----:B------:R-:W-:Y:S05]  /*6390*/  BSYNC B1 ;  /* 0x0000000000017941 */ /* 0x000fea0003800000 */
.L_x_62:
        /* <DEDUP_REMOVED lines=12> */
.L_x_65:
[----:B------:R-:W-:Y:S05]  /*6460*/  BSYNC B1 ;  /* 0x0000000000017941 */ /* 0x000fea0003800000 */
.L_x_64:
        /* <DEDUP_REMOVED lines=12> */
.L_x_67:
[----:B------:R-:W-:Y:S05]  /*6530*/  BSYNC B1 ;  /* 0x0000000000017941 */ /* 0x000fea0003800000 */
.L_x_66:
        /* <DEDUP_REMOVED lines=12> */
.L_x_69:
[----:B------:R-:W-:Y:S05]  /*6600*/  BSYNC B1 ;  /* 0x0000000000017941 */ /* 0x000fea0003800000 */
.L_x_68:
        /* <DEDUP_REMOVED lines=12> */
.L_x_71:
[----:B------:R-:W-:Y:S05]  /*66d0*/  BSYNC B1 ;  /* 0x0000000000017941 */ /* 0x000fea0003800000 */
.L_x_70:
        /* <DEDUP_REMOVED lines=12> */
.L_x_73:
[----:B------:R-:W-:Y:S05]  /*67a0*/  BSYNC B1 ;  /* 0x0000000000017941 */ /* 0x000fea0003800000 */
.L_x_72:
        /* <DEDUP_REMOVED lines=12> */
.L_x_75:
[----:B------:R-:W-:Y:S05]  /*6870*/  BSYNC B1 ;  /* 0x0000000000017941 */ /* 0x000fea0003800000 */
.L_x_74:
        /* <DEDUP_REMOVED lines=12> */
.L_x_77:
[----:B------:R-:W-:Y:S05]  /*6940*/  BSYNC B1 ;  /* 0x0000000000017941 */ /* 0x000fea0003800000 */
.L_x_76:
        /* <DEDUP_REMOVED lines=12> */
.L_x_79:
[----:B------:R-:W-:Y:S05]  /*6a10*/  BSYNC B1 ;  /* 0x0000000000017941 */ /* 0x000fea0003800000 */
.L_x_78:
        /* <DEDUP_REMOVED lines=12> */
.L_x_81:
[----:B------:R-:W-:Y:S05]  /*6ae0*/  BSYNC B1 ;  /* 0x0000000000017941 */ /* 0x000fea0003800000 */
.L_x_80:
        /* <DEDUP_REMOVED lines=12> */
.L_x_83:
[----:B------:R-:W-:Y:S05]  /*6bb0*/  BSYNC B1 ;  /* 0x0000000000017941 */ /* 0x000fea0003800000 */
.L_x_82:
        /* <DEDUP_REMOVED lines=12> */
.L_x_85:
[----:B------:R-:W-:Y:S05]  /*6c80*/  BSYNC B1 ;  /* 0x0000000000017941 */ /* 0x000fea0003800000 */
.L_x_84:
        /* <DEDUP_REMOVED lines=12> */
.L_x_87:
[----:B------:R-:W-:Y:S05]  /*6d50*/  BSYNC B1 ;  /* 0x0000000000017941 */ /* 0x000fea0003800000 */
.L_x_86:
        /* <DEDUP_REMOVED lines=12> */
.L_x_89:
[----:B------:R-:W-:Y:S05]  /*6e20*/  BSYNC B1 ;  /* 0x0000000000017941 */ /* 0x000fea0003800000 */
.L_x_88:
        /* <DEDUP_REMOVED lines=12> */
.L_x_91:
[----:B------:R-:W-:Y:S05]  /*6ef0*/  BSYNC B1 ;  /* 0x0000000000017941 */ /* 0x000fea0003800000 */
.L_x_90:
        /* <DEDUP_REMOVED lines=12> */
.L_x_93:
[----:B------:R-:W-:Y:S05]  /*6fc0*/  BSYNC B1 ;  /* 0x0000000000017941 */ /* 0x000fea0003800000 */
.L_x_92:
        /* <DEDUP_REMOVED lines=12> */
.L_x_95:
[----:B------:R-:W-:Y:S05]  /*7090*/  BSYNC B1 ;  /* 0x0000000000017941 */ /* 0x000fea0003800000 */
.L_x_94:
        /* <DEDUP_REMOVED lines=12> */
.L_x_97:
[----:B------:R-:W-:Y:S05]  /*7160*/  BSYNC B1 ;  /* 0x0000000000017941 */ /* 0x000fea0003800000 */
.L_x_96:
        /* <DEDUP_REMOVED lines=12> */
.L_x_99:
[----:B------:R-:W-:Y:S05]  /*7230*/  BSYNC B1 ;  /* 0x0000000000017941 */ /* 0x000fea0003800000 */
.L_x_98:
        /* <DEDUP_REMOVED lines=12> */
.L_x_101:
[----:B------:R-:W-:Y:S05]  /*7300*/  BSYNC B1 ;  /* 0x0000000000017941 */ /* 0x000fea0003800000 */
.L_x_100:
        /* <DEDUP_REMOVED lines=12> */
.L_x_103:
[----:B------:R-:W-:Y:S05]  /*73d0*/  BSYNC B1 ;  /* 0x0000000000017941 */ /* 0x000fea0003800000 */
.L_x_102:
        /* <DEDUP_REMOVED lines=12> */
.L_x_105:
[----:B------:R-:W-:Y:S05]  /*74a0*/  BSYNC B1 ;  /* 0x0000000000017941 */ /* 0x000fea0003800000 */
.L_x_104:
        /* <DEDUP_REMOVED lines=12> */
.L_x_107:
[----:B------:R-:W-:Y:S05]  /*7570*/  BSYNC B1 ;  /* 0x0000000000017941 */ /* 0x000fea0003800000 */
.L_x_106:
        /* <DEDUP_REMOVED lines=12> */
.L_x_109:
[----:B------:R-:W-:Y:S05]  /*7640*/  BSYNC B1 ;  /* 0x0000000000017941 */ /* 0x000fea0003800000 */
.L_x_108:
        /* <DEDUP_REMOVED lines=12> */
.L_x_111:
[----:B------:R-:W-:Y:S05]  /*7710*/  BSYNC B1 ;  /* 0x0000000000017941 */ /* 0x000fea0003800000 */
.L_x_110:
        /* <DEDUP_REMOVED lines=12> */
.L_x_113:
[----:B------:R-:W-:Y:S05]  /*77e0*/  BSYNC B1 ;  /* 0x0000000000017941 */ /* 0x000fea0003800000 */
.L_x_112:
        /* <DEDUP_REMOVED lines=12> */
.L_x_115:
[----:B------:R-:W-:Y:S05]  /*78b0*/  BSYNC B1 ;  /* 0x0000000000017941 */ /* 0x000fea0003800000 */
.L_x_114:
        /* <DEDUP_REMOVED lines=12> */
.L_x_117:
[----:B------:R-:W-:Y:S05]  /*7980*/  BSYNC B1 ;  /* 0x0000000000017941 */ /* 0x000fea0003800000 */
.L_x_116:
        /* <DEDUP_REMOVED lines=12> */
.L_x_119:
[----:B------:R-:W-:Y:S05]  /*7a50*/  BSYNC B1 ;  /* 0x0000000000017941 */ /* 0x000fea0003800000 */
.L_x_118:
        /* <DEDUP_REMOVED lines=12> */
.L_x_121:
[----:B------:R-:W-:Y:S05]  /*7b20*/  BSYNC B1 ;  /* 0x0000000000017941 */ /* 0x000fea0003800000 */
.L_x_120:
        /* <DEDUP_REMOVED lines=12> */
.L_x_123:
[----:B------:R-:W-:Y:S05]  /*7bf0*/  BSYNC B1 ;  /* 0x0000000000017941 */ /* 0x000fea0003800000 */
.L_x_122:
        /* <DEDUP_REMOVED lines=12> */
.L_x_125:
[----:B------:R-:W-:Y:S05]  /*7cc0*/  BSYNC B1 ;  /* 0x0000000000017941 */ /* 0x000fea0003800000 */
.L_x_124:
        /* <DEDUP_REMOVED lines=12> */
.L_x_127:
[----:B------:R-:W-:Y:S05]  /*7d90*/  BSYNC B1 ;  /* 0x0000000000017941 */ /* 0x000fea0003800000 */
.L_x_126:
        /* <DEDUP_REMOVED lines=12> */
.L_x_129:
[----:B------:R-:W-:Y:S05]  /*7e60*/  BSYNC B1 ;  /* 0x0000000000017941 */ /* 0x000fea0003800000 */
.L_x_128:
        /* <DEDUP_REMOVED lines=12> */
.L_x_131:
[----:B------:R-:W-:Y:S05]  /*7f30*/  BSYNC B1 ;  /* 0x0000000000017941 */ /* 0x000fea0003800000 */
.L_x_130:
        /* <DEDUP_REMOVED lines=12> */
.L_x_133:
[----:B------:R-:W-:Y:S05]  /*8000*/  BSYNC B1 ;  /* 0x0000000000017941 */ /* 0x000fea0003800000 */
.L_x_132:
        /* <DEDUP_REMOVED lines=12> */
.L_x_135:
[----:B------:R-:W-:Y:S05]  /*80d0*/  BSYNC B1 ;  /* 0x0000000000017941 */ /* 0x000fea0003800000 */
.L_x_134:
        /* <DEDUP_REMOVED lines=12> */
.L_x_137:
[----:B------:R-:W-:Y:S05]  /*81a0*/  BSYNC B1 ;  /* 0x0000000000017941 */ /* 0x000fea0003800000 */
.L_x_136:
        /* <DEDUP_REMOVED lines=12> */
.L_x_139:
[----:B------:R-:W-:Y:S05]  /*8270*/  BSYNC B1 ;  /* 0x0000000000017941 */ /* 0x000fea0003800000 */
.L_x_138:
        /* <DEDUP_REMOVED lines=12> */
.L_x_141:
[----:B------:R-:W-:Y:S05]  /*8340*/  BSYNC B1 ;  /* 0x0000000000017941 */ /* 0x000fea0003800000 */
.L_x_140:
        /* <DEDUP_REMOVED lines=12> */
.L_x_143:
[----:B------:R-:W-:Y:S05]  /*8410*/  BSYNC B1 ;  /* 0x0000000000017941 */ /* 0x000fea0003800000 */
.L_x_142:
        /* <DEDUP_REMOVED lines=12> */
.L_x_145:
[----:B------:R-:W-:Y:S05]  /*84e0*/  BSYNC B1 ;  /* 0x0000000000017941 */ /* 0x000fea0003800000 */
.L_x_144:
        /* <DEDUP_REMOVED lines=12> */
.L_x_147:
[----:B------:R-:W-:Y:S05]  /*85b0*/  BSYNC B1 ;  /* 0x0000000000017941 */ /* 0x000fea0003800000 */
.L_x_146:
        /* <DEDUP_REMOVED lines=12> */
.L_x_149:
[----:B------:R-:W-:Y:S05]  /*8680*/  BSYNC B1 ;  /* 0x0000000000017941 */ /* 0x000fea0003800000 */
.L_x_148:
        /* <DEDUP_REMOVED lines=12> */
.L_x_151:
[----:B------:R-:W-:Y:S05]  /*8750*/  BSYNC B1 ;  /* 0x0000000000017941 */ /* 0x000fea0003800000 */
.L_x_150:
        /* <DEDUP_REMOVED lines=12> */
.L_x_153:
[----:B------:R-:W-:Y:S05]  /*8820*/  BSYNC B1 ;  /* 0x0000000000017941 */ /* 0x000fea0003800000 */
.L_x_152:
        /* <DEDUP_REMOVED lines=12> */
.L_x_155:
[----:B------:R-:W-:Y:S05]  /*88f0*/  BSYNC B1 ;  /* 0x0000000000017941 */ /* 0x000fea0003800000 */
.L_x_154:
        /* <DEDUP_REMOVED lines=12> */
.L_x_157:
[----:B------:R-:W-:Y:S05]  /*89c0*/  BSYNC B1 ;  /* 0x0000000000017941 */ /* 0x000fea0003800000 */
.L_x_156:
        /* <DEDUP_REMOVED lines=12> */
.L_x_159:
[----:B------:R-:W-:Y:S05]  /*8a90*/  BSYNC B1 ;  /* 0x0000000000017941 */ /* 0x000fea0003800000 */
.L_x_158:
        /* <DEDUP_REMOVED lines=12> */
.L_x_161:
[----:B------:R-:W-:Y:S05]  /*8b60*/  BSYNC B1 ;  /* 0x0000000000017941 */ /* 0x000fea0003800000 */
.L_x_160:
        /* <DEDUP_REMOVED lines=12> */
.L_x_163:
[----:B------:R-:W-:Y:S05]  /*8c30*/  BSYNC B1 ;  /* 0x0000000000017941 */ /* 0x000fea0003800000 */
.L_x_162:
        /* <DEDUP_REMOVED lines=12> */
.L_x_165:
[----:B------:R-:W-:Y:S05]  /*8d00*/  BSYNC B1 ;  /* 0x0000000000017941 */ /* 0x000fea0003800000 */
.L_x_164:
        /* <DEDUP_REMOVED lines=12> */
.L_x_167:
[----:B------:R-:W-:Y:S05]  /*8dd0*/  BSYNC B1 ;  /* 0x0000000000017941 */ /* 0x000fea0003800000 */
.L_x_166:
        /* <DEDUP_REMOVED lines=12> */
.L_x_169:
[----:B------:R-:W-:Y:S05]  /*8ea0*/  BSYNC B1 ;  /* 0x0000000000017941 */ /* 0x000fea0003800000 */
.L_x_168:
        /* <DEDUP_REMOVED lines=12> */
.L_x_171:
[----:B------:R-:W-:Y:S05]  /*8f70*/  BSYNC B1 ;  /* 0x0000000000017941 */ /* 0x000fea0003800000 */
.L_x_170:
        /* <DEDUP_REMOVED lines=12> */
.L_x_173:
[----:B------:R-:W-:Y:S05]  /*9040*/  BSYNC B1 ;  /* 0x0000000000017941 */ /* 0x000fea0003800000 */
.L_x_172:
        /* <DEDUP_REMOVED lines=12> */
.L_x_175:
[----:B------:R-:W-:Y:S05]  /*9110*/  BSYNC B1 ;  /* 0x0000000000017941 */ /* 0x000fea0003800000 */
.L_x_174:
        /* <DEDUP_REMOVED lines=12> */
.L_x_177:
[----:B------:R-:W-:Y:S05]  /*91e0*/  BSYNC B1 ;  /* 0x0000000000017941 */ /* 0x000fea0003800000 */
.L_x_176:
        /* <DEDUP_REMOVED lines=12> */
.L_x_179:
[----:B------:R-:W-:Y:S05]  /*92b0*/  BSYNC B1 ;  /* 0x0000000000017941 */ /* 0x000fea0003800000 */
.L_x_178:
        /* <DEDUP_REMOVED lines=12> */
.L_x_181:
[----:B------:R-:W-:Y:S05]  /*9380*/  BSYNC B1 ;  /* 0x0000000000017941 */ /* 0x000fea0003800000 */
.L_x_180:
        /* <DEDUP_REMOVED lines=12> */
.L_x_183:
[----:B------:R-:W-:Y:S05]  /*9450*/  BSYNC B1 ;  /* 0x0000000000017941 */ /* 0x000fea0003800000 */
.L_x_182:
        /* <DEDUP_REMOVED lines=12> */
.L_x_185:
[----:B------:R-:W-:Y:S05]  /*9520*/  BSYNC B1 ;  /* 0x0000000000017941 */ /* 0x000fea0003800000 */
.L_x_184:
        /* <DEDUP_REMOVED lines=12> */
.L_x_187:
[----:B------:R-:W-:Y:S05]  /*95f0*/  BSYNC B1 ;  /* 0x0000000000017941 */ /* 0x000fea0003800000 */
.L_x_186:
        /* <DEDUP_REMOVED lines=12> */
.L_x_189:
[----:B------:R-:W-:Y:S05]  /*96c0*/  BSYNC B1 ;  /* 0x0000000000017941 */ /* 0x000fea0003800000 */
.L_x_188:
        /* <DEDUP_REMOVED lines=12> */
.L_x_191:
[----:B------:R-:W-:Y:S05]  /*9790*/  BSYNC B1 ;  /* 0x0000000000017941 */ /* 0x000fea0003800000 */
.L_x_190:
[----:B-----5:R-:W-:Y:S01]  /*97a0*/  LOP3.LUT R32, R32, 0xff, RZ, 0xc0, !PT ;  /* 0x000000ff20207812 */ /* 0x020fe200078ec0ff */
[----:B------:R-:W-:Y:S01]  /*97b0*/  BSSY B1, `(.L_x_192) ;  /* 0x000000b000017945 */ /* 0x000fe20003800000 */
[----:B------:R-:W-:Y:S02]  /*97c0*/  ISETP.LT.OR P4, PT, R35, 0x99, !P0 ;  /* 0x000000992300780c */ /* 0x000fe40004781670 */
[----:B------:R-:W-:-:S05]  /*97d0*/  F2FP.F16.E5M2.UNPACK_B R32, R32 ;  /* 0x00000020ff20723e */ /* 0x000fca00020004ff */
[----:B------:R-:W-:-:S05]  /*97e0*/  HADD2.F32 R32, -RZ, R32.H0_H0 ;  /* 0x20000020ff207230 */ /* 0x000fca0000004100 */
[----:B------:R-:W-:-:S04]  /*97f0*/  FMUL R32, R32, UR21 ;  /* 0x0000001520207c20 */ /* 0x000fc80008400000 */
[----:B------:R-:W-:Y:S01]  /*9800*/  FFMA R32, R23, UR20, R32 ;  /* 0x0000001417207c23 */ /* 0x000fe20008000020 */
[----:B------:R-:W-:-:S04]  /*9810*/  PRMT R23, RZ, 0x7610, R23 ;  /* 0x00007610ff177816 */ /* 0x000fc80000000017 */
[----:B--2---:R-:W-:-:S05]  /*9820*/  F2FP.SATFINITE.E5M2.F32.PACK_AB_MERGE_C R33, RZ, R32, RZ ;  /* 0x00000020ff21723e */ /* 0x004fca00048060ff */
[----:B------:R2:W-:Y:S01]  /*9830*/  @!P3 STG.E.U8 desc[UR18][R26.64+0x91], R33 ;  /* 0x000091211a00b986 */ /* 0x0005e2000c101112 */
[----:B------:R-:W-:Y:S05]  /*9840*/  @P4 BRA `(.L_x_193) ;  /* 0x0000000000044947 */ /* 0x000fea0003800000 */
[----:B------:R0:W5:Y:S02]  /*9850*/  LDG.E.U8 R23, desc[UR18][R28.64+0x98] ;  /* 0x000098121c177981 */ /* 0x000164000c1e1100 */
.L_x_193:
[----:B------:R-:W-:Y:S05]  /*9860*/  BSYNC B1 ;  /* 0x0000000000017941 */ /* 0x000fea0003800000 */
.L_x_192:
        /* <DEDUP_REMOVED lines=8> */
[----:B------:R-:W-:-:S05]  /*98f0*/  F2FP.SATFINITE.E5M2.F32.PACK_AB_MERGE_C R23, RZ, R23, RZ ;  /* 0x00000017ff17723e */ /* 0x000fca00048060ff */
[----:B------:R0:W-:Y:S01]  /*9900*/  @!P4 STG.E.U8 desc[UR18][R24.64+0x98], R23 ;  /* 0x000098171800c986 */ /* 0x0001e2000c101112 */
[----:B------:R-:W-:Y:S05]  /*9910*/  @P3 BRA `(.L_x_195) ;  /* 0x0000000000043947 */ /* 0x000fea0003800000 */
[----:B------:R0:W5:Y:S02]  /*9920*/  LDG.E.U8 R22, desc[UR18][R28.64+0x99] ;  /* 0x000099121c167981 */ /* 0x000164000c1e1100 */
.L_x_195:
[----:B------:R-:W-:Y:S05]  /*9930*/  BSYNC B1 ;  /* 0x0000000000017941 */ /* 0x000fea0003800000 */
.L_x_194:
        /* <DEDUP_REMOVED lines=8> */
[----:B0-----:R-:W-:-:S05]  /*99c0*/  F2FP.SATFINITE.E5M2.F32.PACK_AB_MERGE_C R23, RZ, R22, RZ ;  /* 0x00000016ff17723e */ /* 0x001fca00048060ff */
[----:B------:R0:W-:Y:S01]  /*99d0*/  @!P3 STG.E.U8 desc[UR18][R24.64+0x99], R23 ;  /* 0x000099171800b986 */ /* 0x0001e2000c101112 */
[----:B------:R-:W-:Y:S05]  /*99e0*/  @P4 BRA `(.L_x_197) ;  /* 0x0000000000044947 */ /* 0x000fea0003800000 */
[----:B------:R0:W5:Y:S02]  /*99f0*/  LDG.E.U8 R21, desc[UR18][R30.64+0x98] ;  /* 0x000098121e157981 */ /* 0x000164000c1e1100 */
.L_x_197:
[----:B------:R-:W-:Y:S05]  /*9a00*/  BSYNC B1 ;  /* 0x0000000000017941 */ /* 0x000fea0003800000 */
.L_x_196:
        /* <DEDUP_REMOVED lines=12> */
.L_x_199:
[----:B------:R-:W-:Y:S05]  /*9ad0*/  BSYNC B1 ;  /* 0x0000000000017941 */ /* 0x000fea0003800000 */
.L_x_198:
        /* <DEDUP_REMOVED lines=12> */
.L_x_201:
[----:B------:R-:W-:Y:S05]  /*9ba0*/  BSYNC B1 ;  /* 0x0000000000017941 */ /* 0x000fea0003800000 */
.L_x_200:
        /* <DEDUP_REMOVED lines=12> */
.L_x_203:
[----:B------:R-:W-:Y:S05]  /*9c70*/  BSYNC B1 ;  /* 0x0000000000017941 */ /* 0x000fea0003800000 */
.L_x_202:
        /* <DEDUP_REMOVED lines=12> */
.L_x_205:
[----:B------:R-:W-:Y:S05]  /*9d40*/  BSYNC B1 ;  /* 0x0000000000017941 */ /* 0x000fea0003800000 */
.L_x_204:
        /* <DEDUP_REMOVED lines=12> */
.L_x_207:
[----:B------:R-:W-:Y:S05]  /*9e10*/  BSYNC B1 ;  /* 0x0000000000017941 */ /* 0x000fea0003800000 */
.L_x_206:
        /* <DEDUP_REMOVED lines=12> */
.L_x_209:
[----:B------:R-:W-:Y:S05]  /*9ee0*/  BSYNC B1 ;  /* 0x0000000000017941 */ /* 0x000fea0003800000 */
.L_x_208:
        /* <DEDUP_REMOVED lines=12> */
.L_x_211:
[----:B------:R-:W-:Y:S05]  /*9fb0*/  BSYNC B1 ;  /* 0x0000000000017941 */ /* 0x000fea0003800000 */
.L_x_210:
        /* <DEDUP_REMOVED lines=12> */
.L_x_213:
[----:B------:R-:W-:Y:S05]  /*a080*/  BSYNC B1 ;  /* 0x0000000000017941 */ /* 0x000fea0003800000 */
.L_x_212:
        /* <DEDUP_REMOVED lines=12> */
.L_x_215:
[----:B------:R-:W-:Y:S05]  /*a150*/  BSYNC B1 ;  /* 0x0000000000017941 */ /* 0x000fea0003800000 */
.L_x_214:
        /* <DEDUP_REMOVED lines=12> */
.L_x_217:
[----:B------:R-:W-:Y:S05]  /*a220*/  BSYNC B1 ;  /* 0x0000000000017941 */ /* 0x000fea0003800000 */
.L_x_216:
        /* <DEDUP_REMOVED lines=12> */
.L_x_219:
[----:B------:R-:W-:Y:S05]  /*a2f0*/  BSYNC B1 ;  /* 0x0000000000017941 */ /* 0x000fea0003800000 */
.L_x_218:
        /* <DEDUP_REMOVED lines=12> */
.L_x_221:
[----:B------:R-:W-:Y:S05]  /*a3c0*/  BSYNC B1 ;  /* 0x0000000000017941 */ /* 0x000fea0003800000 */
.L_x_220:
        /* <DEDUP_REMOVED lines=12> */
.L_x_223:
[----:B------:R-:W-:Y:S05]  /*a490*/  BSYNC B1 ;  /* 0x0000000000017941 */ /* 0x000fea0003800000 */
.L_x_222:
        /* <DEDUP_REMOVED lines=12> */
.L_x_225:
[----:B------:R-:W-:Y:S05]  /*a560*/  BSYNC B1 ;  /* 0x0000000000017941 */ /* 0x000fea0003800000 */
.L_x_224:
        /* <DEDUP_REMOVED lines=12> */
.L_x_227:
[----:B------:R-:W-:Y:S05]  /*a630*/  BSYNC B1 ;  /* 0x0000000000017941 */ /* 0x000fea0003800000 */
.L_x_226:
        /* <DEDUP_REMOVED lines=12> */
.L_x_229:
[----:B------:R-:W-:Y:S05]  /*a700*/  BSYNC B1 ;  /* 0x0000000000017941 */ /* 0x000fea0003800000 */
.L_x_228:
        /* <DEDUP_REMOVED lines=12> */
.L_x_231:
[----:B------:R-:W-:Y:S05]  /*a7d0*/  BSYNC B1 ;  /* 0x0000000000017941 */ /* 0x000fea0003800000 */
.L_x_230:
        /* <DEDUP_REMOVED lines=12> */
.L_x_233:
[----:B------:R-:W-:Y:S05]  /*a8a0*/  BSYNC B1 ;  /* 0x0000000000017941 */ /* 0x000fea0003800000 */
.L_x_232:
        /* <DEDUP_REMOVED lines=12> */
.L_x_235:
[----:B------:R-:W-:Y:S05]  /*a970*/  BSYNC B1 ;  /* 0x0000000000017941 */ /* 0x000fea0003800000 */
.L_x_234:
[----:B-----5:R-:W-:Y:S01]  /*a980*/  LOP3.LUT R2, R2, 0xff, RZ, 0xc0, !PT ;  /* 0x000000ff02027812 */ /* 0x020fe200078ec0ff */
[----:B------:R-:W-:Y:S01]  /*a990*/  BSSY B1, `(.L_x_236) ;  /* 0x000000b000017945 */ /* 0x000fe20003800000 */
[----:B------:R-:W-:Y:S02]  /*a9a0*/  ISETP.LT.OR P4, PT, R35, 0xc1, !P1 ;  /* 0x000000c12300780c */ /* 0x000fe40004f81670 */
[----:B------:R-:W-:-:S05]  /*a9b0*/  F2FP.F16.E5M2.UNPACK_B R2, R2 ;  /* 0x00000002ff02723e */ /* 0x000fca00020004ff */
[----:B------:R-:W-:-:S05]  /*a9c0*/  HADD2.F32 R2, -RZ, R2.H0_H0 ;  /* 0x20000002ff027230 */ /* 0x000fca0000004100 */
[----:B0-----:R-:W-:-:S04]  /*a9d0*/  FMUL R3, R2, UR21 ;  /* 0x0000001502037c20 */ /* 0x001fc80008400000 */
[----:B------:R-:W-:Y:S01]  /*a9e0*/  FFMA R3, R0, UR20, R3 ;  /* 0x0000001400037c23 */ /* 0x000fe20008000003 */
[----:B------:R-:W-:-:S04]  /*a9f0*/  PRMT R0, RZ, 0x7610, R0 ;  /* 0x00007610ff007816 */ /* 0x000fc80000000000 */
[----:B------:R-:W-:-:S05]  /*aa00*/  F2FP.SATFINITE.E5M2.F32.PACK_AB_MERGE_C R3, RZ, R3, RZ ;  /* 0x00000003ff03723e */ /* 0x000fca00048060ff */
[----:B------:R0:W-:Y:S01]  /*aa10*/  @!P3 STG.E.U8 desc[UR18][R24.64+0xc1], R3 ;  /* 0x0000c1031800b986 */ /* 0x0001e2000c101112 */
[----:B------:R-:W-:Y:S05]  /*aa20*/  @P4 BRA `(.L_x_237) ;  /* 0x0000000000044947 */ /* 0x000fea0003800000 */
[----:B------:R0:W5:Y:S02]  /*aa30*/  LDG.E.U8 R0, desc[UR18][R30.64+0xc0] ;  /* 0x0000c0121e007981 */ /* 0x000164000c1e1100 */
.L_x_237:
[----:B------:R-:W-:Y:S05]  /*aa40*/  BSYNC B1 ;  /* 0x0000000000017941 */ /* 0x000fea0003800000 */
.L_x_236:
[----:B------:R-:W2:Y:S01]  /*aa50*/  LDL.LU R2, [R1] ;  /* 0x0000000001027983 */ /* 0x000ea20000300800 */
[----:B-----5:R-:W-:Y:S01]  /*aa60*/  LOP3.LUT R0, R0, 0xff, RZ, 0xc0, !PT ;  /* 0x000000ff00007812 */ /* 0x020fe200078ec0ff */
[----:B------:R-:W-:Y:S01]  /*aa70*/  BSSY B1, `(.L_x_238) ;  /* 0x000000b000017945 */ /* 0x000fe20003800000 */
[----:B------:R-:W-:Y:S02]  /*aa80*/  ISETP.LT.OR P3, PT, R35, 0xc2, !P1 ;  /* 0x000000c22300780c */ /* 0x000fe40004f61670 */
[----:B------:R-:W-:-:S05]  /*aa90*/  F2FP.F16.E5M2.UNPACK_B R0, R0 ;  /* 0x00000000ff00723e */ /* 0x000fca00020004ff */
[----:B------:R-:W-:-:S05]  /*aaa0*/  HADD2.F32 R0, -RZ, R0.H0_H0 ;  /* 0x20000000ff007230 */ /* 0x000fca0000004100 */
[----:B------:R-:W-:-:S04]  /*aab0*/  FMUL R0, R0, UR21 ;  /* 0x0000001500007c20 */ /* 0x000fc80008400000 */
[----:B--2---:R-:W-:-:S05]  /*aac0*/  FFMA R0, R2, UR20, R0 ;  /* 0x0000001402007c23 */ /* 0x004fca0008000000 */
[----:B0-----:R-:W-:Y:S02]  /*aad0*/  F2FP.SATFINITE.E5M2.F32.PACK_AB_MERGE_C R3, RZ, R0, RZ ;  /* 0x00000000ff03723e */ /* 0x001fe400048060ff */
[----:B------:R-:W-:-:S03]  /*aae0*/  PRMT R0, RZ, 0x7610, R0 ;  /* 0x00007610ff007816 */ /* 0x000fc60000000000 */
[----:B------:R0:W-:Y:S01]  /*aaf0*/  @!P4 STG.E.U8 desc[UR18][R26.64+0xc0], R3 ;  /* 0x0000c0031a00c986 */ /* 0x0001e2000c101112 */
[----:B------:R-:W-:Y:S05]  /*ab00*/  @P3 BRA `(.L_x_239) ;  /* 0x0000000000043947 */ /* 0x000fea0003800000 */
[----:B------:R2:W5:Y:S02]  /*ab10*/  LDG.E.U8 R0, desc[UR18][R30.64+0xc1] ;  /* 0x0000c1121e007981 */ /* 0x000564000c1e1100 */
.L_x_239:
[----:B------:R-:W-:Y:S05]  /*ab20*/  BSYNC B1 ;  /* 0x0000000000017941 */ /* 0x000fea0003800000 */
.L_x_238:
[----:B------:R-:W3:Y:S01]  /*ab30*/  LDL.LU R2, [R1+0x4] ;  /* 0x0000040001027983 */ /* 0x000ee20000300800 */
[----:B-----5:R-:W-:Y:S01]  /*ab40*/  LOP3.LUT R0, R0, 0xff, RZ, 0xc0, !PT ;  /* 0x000000ff00007812 */ /* 0x020fe200078ec0ff */
[----:B------:R-:W-:Y:S01]  /*ab50*/  BSSY B1, `(.L_x_240) ;  /* 0x000000b000017945 */ /* 0x000fe20003800000 */
[----:B------:R-:W-:Y:S02]  /*ab60*/  ISETP.LT.OR P4, PT, R35, 0xc9, !P0 ;  /* 0x000000c92300780c */ /* 0x000fe40004781670 */
[----:B------:R-:W-:-:S05]  /*ab70*/  F2FP.F16.E5M2.UNPACK_B R0, R0 ;  /* 0x00000000ff00723e */ /* 0x000fca00020004ff */
[----:B------:R-:W-:-:S05]  /*ab80*/  HADD2.F32 R0, -RZ, R0.H0_H0 ;  /* 0x20000000ff007230 */ /* 0x000fca0000004100 */
[----:B------:R-:W-:-:S04]  /*ab90*/  FMUL R0, R0, UR21 ;  /* 0x0000001500007c20 */ /* 0x000fc80008400000 */
[----:B---3--:R-:W-:-:S05]  /*aba0*/  FFMA R0, R2, UR20, R0 ;  /* 0x0000001402007c23 */ /* 0x008fca0008000000 */
[----:B0-----:R-:W-:Y:S02]  /*abb0*/  F2FP.SATFINITE.E5M2.F32.PACK_AB_MERGE_C R3, RZ, R0, RZ ;  /* 0x00000000ff03723e */ /* 0x001fe400048060ff */
[----:B------:R-:W-:-:S03]  /*abc0*/  PRMT R0, RZ, 0x7610, R0 ;  /* 0x00007610ff007816 */ /* 0x000fc60000000000 */
[----:B------:R0:W-:Y:S01]  /*abd0*/  @!P3 STG.E.U8 desc[UR18][R26.64+0xc1], R3 ;  /* 0x0000c1031a00b986 */ /* 0x0001e2000c101112 */
[----:B------:R-:W-:Y:S05]  /*abe0*/  @P4 BRA `(.L_x_241) ;  /* 0x0000000000044947 */ /* 0x000fea0003800000 */
[----:B------:R3:W5:Y:S02]  /*abf0*/  LDG.E.U8 R0, desc[UR18][R28.64+0xc8] ;  /* 0x0000c8121c007981 */ /* 0x000764000c1e1100 */
.L_x_241:
[----:B------:R-:W-:Y:S05]  /*ac00*/  BSYNC B1 ;  /* 0x0000000000017941 */ /* 0x000fea0003800000 */
.L_x_240:
[----:B------:R-:W2:Y:S01]  /*ac10*/  LDL.LU R2, [R1+0x8] ;  /* 0x0000080001027983 */ /* 0x000ea20000300800 */
        /* <DEDUP_REMOVED lines=12> */
.L_x_243:
[----:B------:R-:W-:Y:S05]  /*ace0*/  BSYNC B1 ;  /* 0x0000000000017941 */ /* 0x000fea0003800000 */
.L_x_242:
        /* <DEDUP_REMOVED lines=13> */
.L_x_245:
[----:B------:R-:W-:Y:S05]  /*adc0*/  BSYNC B1 ;  /* 0x0000000000017941 */ /* 0x000fea0003800000 */
.L_x_244:
        /* <DEDUP_REMOVED lines=13> */
.L_x_247:
[----:B------:R-:W-:Y:S05]  /*aea0*/  BSYNC B1 ;  /* 0x0000000000017941 */ /* 0x000fea0003800000 */
.L_x_246:
        /* <DEDUP_REMOVED lines=13> */
.L_x_249:
[----:B------:R-:W-:Y:S05]  /*af80*/  BSYNC B1 ;  /* 0x0000000000017941 */ /* 0x000fea0003800000 */
.L_x_248:
        /* <DEDUP_REMOVED lines=13> */
.L_x_251:
[----:B------:R-:W-:Y:S05]  /*b060*/  BSYNC B1 ;  /* 0x0000000000017941 */ /* 0x000fea0003800000 */
.L_x_250:
        /* <DEDUP_REMOVED lines=13> */
.L_x_253:
[----:B------:R-:W-:Y:S05]  /*b140*/  BSYNC B1 ;  /* 0x0000000000017941 */ /* 0x000fea0003800000 */
.L_x_252:
        /* <DEDUP_REMOVED lines=13> */
.L_x_255:
[----:B------:R-:W-:Y:S05]  /*b220*/  BSYNC B1 ;  /* 0x0000000000017941 */ /* 0x000fea0003800000 */
.L_x_254:
        /* <DEDUP_REMOVED lines=13> */
.L_x_257:
[----:B------:R-:W-:Y:S05]  /*b300*/  BSYNC B1 ;  /* 0x0000000000017941 */ /* 0x000fea0003800000 */
.L_x_256:
        /* <DEDUP_REMOVED lines=13> */
.L_x_259:
[----:B------:R-:W-:Y:S05]  /*b3e0*/  BSYNC B1 ;  /* 0x0000000000017941 */ /* 0x000fea0003800000 */
.L_x_258:
        /* <DEDUP_REMOVED lines=13> */
.L_x_261:
[----:B------:R-:W-:Y:S05]  /*b4c0*/  BSYNC B1 ;  /* 0x0000000000017941 */ /* 0x000fea0003800000 */
.L_x_260:
        /* <DEDUP_REMOVED lines=13> */
.L_x_263:
[----:B------:R-:W-:Y:S05]  /*b5a0*/  BSYNC B1 ;  /* 0x0000000000017941 */ /* 0x000fea0003800000 */
.L_x_262:
        /* <DEDUP_REMOVED lines=13> */
.L_x_265:
[----:B------:R-:W-:Y:S05]  /*b680*/  BSYNC B1 ;  /* 0x0000000000017941 */ /* 0x000fea0003800000 */
.L_x_264:
        /* <DEDUP_REMOVED lines=13> */
.L_x_267:
[----:B------:R-:W-:Y:S05]  /*b760*/  BSYNC B1 ;  /* 0x0000000000017941 */ /* 0x000fea0003800000 */
.L_x_266:
        /* <DEDUP_REMOVED lines=13> */
.L_x_269:
[----:B------:R-:W-:Y:S05]  /*b840*/  BSYNC B1 ;  /* 0x0000000000017941 */ /* 0x000fea0003800000 */
.L_x_268:
        /* <DEDUP_REMOVED lines=13> */
.L_x_271:
[----:B------:R-:W-:Y:S05]  /*b920*/  BSYNC B1 ;  /* 0x0000000000017941 */ /* 0x000fea0003800000 */
.L_x_270:
        /* <DEDUP_REMOVED lines=13> */
.L_x_273:
[----:B------:R-:W-:Y:S05]  /*ba00*/  BSYNC B1 ;  /* 0x0000000000017941 */ /* 0x000fea0003800000 */
.L_x_272:
        /* <DEDUP_REMOVED lines=13> */
.L_x_275:
[----:B------:R-:W-:Y:S05]  /*bae0*/  BSYNC B1 ;  /* 0x0000000000017941 */ /* 0x000fea0003800000 */
.L_x_274:
        /* <DEDUP_REMOVED lines=13> */
.L_x_277:
[----:B------:R-:W-:Y:S05]  /*bbc0*/  BSYNC B1 ;  /* 0x0000000000017941 */ /* 0x000fea0003800000 */
.L_x_276:
        /* <DEDUP_REMOVED lines=13> */
.L_x_279:
[----:B------:R-:W-:Y:S05]  /*bca0*/  BSYNC B1 ;  /* 0x0000000000017941 */ /* 0x000fea0003800000 */
.L_x_278:
        /* <DEDUP_REMOVED lines=13> */
.L_x_281:
[----:B------:R-:W-:Y:S05]  /*bd80*/  BSYNC B1 ;  /* 0x0000000000017941 */ /* 0x000fea0003800000 */
.L_x_280:
        /* <DEDUP_REMOVED lines=13> */
.L_x_283:
[----:B------:R-:W-:Y:S05]  /*be60*/  BSYNC B1 ;  /* 0x0000000000017941 */ /* 0x000fea0003800000 */
.L_x_282:
        /* <DEDUP_REMOVED lines=13> */
.L_x_285:
[----:B------:R-:W-:Y:S05]  /*bf40*/  BSYNC B1 ;  /* 0x0000000000017941 */ /* 0x000fea0003800000 */
.L_x_284:
        /* <DEDUP_REMOVED lines=13> */
.L_x_287:
[----:B------:R-:W-:Y:S05]  /*c020*/  BSYNC B1 ;  /* 0x0000000000017941 */ /* 0x000fea0003800000 */
.L_x_286:
        /* <DEDUP_REMOVED lines=13> */
.L_x_289:
[----:B------:R-:W-:Y:S05]  /*c100*/  BSYNC B1 ;  /* 0x0000000000017941 */ /* 0x000fea0003800000 */
.L_x_288:
        /* <DEDUP_REMOVED lines=13> */
.L_x_291:
[----:B------:R-:W-:Y:S05]  /*c1e0*/  BSYNC B1 ;  /* 0x0000000000017941 */ /* 0x000fea0003800000 */
.L_x_290:
        /* <DEDUP_REMOVED lines=13> */
.L_x_293:
[----:B------:R-:W-:Y:S05]  /*c2c0*/  BSYNC B1 ;  /* 0x0000000000017941 */ /* 0x000fea0003800000 */
.L_x_292:
        /* <DEDUP_REMOVED lines=13> */
.L_x_295:
[----:B------:R-:W-:Y:S05]  /*c3a0*/  BSYNC B1 ;  /* 0x0000000000017941 */ /* 0x000fea0003800000 */
.L_x_294:
[----:B------:R-:W-:Y:S05]  /*c3b0*/  @P1 BRA `(.L_x_296) ;  /* 0x0000002000a41947 */ /* 0x000fea0003800000 */
[----:B------:R-:W2:Y:S01]  /*c3c0*/  LDL.LU R2, [R1+0x74] ;  /* 0x0000740001027983 */ /* 0x000ea20000300800 */
[----:B-----5:R-:W-:-:S04]  /*c3d0*/  LOP3.LUT R0, R0, 0xff, RZ, 0xc0, !PT ;  /* 0x000000ff00007812 */ /* 0x020fc800078ec0ff */
[----:B------:R-:W-:-:S05]  /*c3e0*/  F2FP.F16.E5M2.UNPACK_B R0, R0 ;  /* 0x00000000ff00723e */ /* 0x000fca00020004ff */
[----:B------:R-:W-:-:S05]  /*c3f0*/  HADD2.F32 R0, -RZ, R0.H0_H0 ;  /* 0x20000000ff007230 */ /* 0x000fca0000004100 */
[----:B------:R-:W-:-:S04]  /*c400*/  FMUL R0, R0, UR21 ;  /* 0x0000001500007c20 */ /* 0x000fc80008400000 */
[----:B--2---:R-:W-:-:S05]  /*c410*/  FFMA R0, R2, UR20, R0 ;  /* 0x0000001402007c23 */ /* 0x004fca0008000000 */
[----:B0-----:R-:W-:-:S05]  /*c420*/  F2FP.SATFINITE.E5M2.F32.PACK_AB_MERGE_C R3, RZ, R0, RZ ;  /* 0x00000000ff03723e */ /* 0x001fca00048060ff */
[----:B------:R0:W-:Y:S01]  /*c430*/  STG.E.U8 desc[UR18][R26.64+0xf9], R3 ;  /* 0x0000f9031a007986 */ /* 0x0001e2000c101112 */
[----:B------:R-:W-:Y:S05]  /*c440*/  BRA `(.L_x_296) ;  /* 0x0000002000807947 */ /* 0x000fea0003800000 */
.L_x_39:
[----:B------:R-:W-:Y:S01]  /*c450*/  ISETP.GE.AND P1, PT, R38, 0x1, PT ;  /* 0x000000012600780c */ /* 0x000fe20003f26270 */
[----:B------:R-:W-:Y:S01]  /*c460*/  FMUL R226, R226, UR20 ;  /* 0x00000014e2e27c20 */ /* 0x000fe20008400000 */
[----:B------:R-:W2:Y:S01]  /*c470*/  LDL.LU R227, [R1+0x10] ;  /* 0x0000100001e37983 */ /* 0x000ea20000300800 */
[----:B------:R-:W-:Y:S01]  /*c480*/  ISETP.GE.AND P0, PT, R38, 0x9, PT ;  /* 0x000000092600780c */ /* 0x000fe20003f06270 */
[----:B------:R-:W-:Y:S01]  /*c490*/  FMUL R225, R225, UR20 ;  /* 0x00000014e1e17c20 */ /* 0x000fe20008400000 */
[C---:B------:R-:W-:Y:S02]  /*c4a0*/  ISETP.LT.OR P4, PT, R35.reuse, 0x1, !P1 ;  /* 0x000000012300780c */ /* 0x040fe40004f81670 */
[C---:B------:R-:W-:Y:S02]  /*c4b0*/  ISETP.LT.OR P5, PT, R35.reuse, 0x2, !P1 ;  /* 0x000000022300780c */ /* 0x040fe40004fa1670 */
[----:B------:R-:W-:Y:S02]  /*c4c0*/  F2FP.SATFINITE.E5M2.F32.PACK_AB_MERGE_C R29, RZ, R226, RZ ;  /* 0x000000e2ff1d723e */ /* 0x000fe400048060ff */
[C---:B------:R-:W-:Y:S01]  /*c4d0*/  ISETP.LT.OR P3, PT, R35.reuse, 0x1, !P0 ;  /* 0x000000012300780c */ /* 0x040fe20004761670 */
[----:B------:R-:W-:Y:S01]  /*c4e0*/  FMUL R224, R224, UR20 ;  /* 0x00000014e0e07c20 */ /* 0x000fe20008400000 */
[----:B------:R-:W-:Y:S01]  /*c4f0*/  ISETP.LT.OR P6, PT, R35, 0xa, !P1 ;  /* 0x0000000a2300780c */ /* 0x000fe20004fc1670 */
[----:B------:R-:W-:Y:S01]  /*c500*/  FMUL R223, R223, UR20 ;  /* 0x00000014dfdf7c20 */ /* 0x000fe20008400000 */
[----:B------:R-:W-:Y:S01]  /*c510*/  F2FP.SATFINITE.E5M2.F32.PACK_AB_MERGE_C R225, RZ, R225, RZ ;  /* 0x000000e1ffe1723e */ /* 0x000fe200048060ff */
[----:B------:R-:W-:Y:S01]  /*c520*/  FMUL R221, R221, UR20 ;  /* 0x00000014dddd7c20 */ /* 0x000fe20008400000 */
[----:B------:R-:W-:Y:S01]  /*c530*/  FMUL R222, R222, UR20 ;  /* 0x00000014dede7c20 */ /* 0x000fe20008400000 */
[----:B------:R0:W-:Y:S01]  /*c540*/  @!P4 STG.E.U8 desc[UR18][R24.64], R29 ;  /* 0x0000001d1800c986 */ /* 0x0001e2000c101112 */
[----:B------:R-:W-:-:S02]  /*c550*/  ISETP.LT.OR P4, PT, R35, 0x2, !P0 ;  /* 0x000000022300780c */ /* 0x000fc40004781670 */
[----:B------:R-:W-:Y:S01]  /*c560*/  F2FP.SATFINITE.E5M2.F32.PACK_AB_MERGE_C R31, RZ, R224, RZ ;  /* 0x000000e0ff1f723e */ /* 0x000fe200048060ff */
[----:B------:R3:W-:Y:S01]  /*c570*/  @!P5 STG.E.U8 desc[UR18][R24.64+0x1], R225 ;  /* 0x000001e11800d986 */ /* 0x0007e2000c101112 */
[C---:B------:R-:W-:Y:S02]  /*c580*/  ISETP.LT.OR P5, PT, R35.reuse, 0x9, !P1 ;  /* 0x000000092300780c */ /* 0x040fe40004fa1670 */
[----:B------:R-:W-:Y:S01]  /*c590*/  F2FP.SATFINITE.E5M2.F32.PACK_AB_MERGE_C R223, RZ, R223, RZ ;  /* 0x000000dfffdf723e */ /* 0x000fe200048060ff */
[----:B------:R-:W-:Y:S01]  /*c5a0*/  FMUL R220, R220, UR20 ;  /* 0x00000014dcdc7c20 */ /* 0x000fe20008400000 */
[----:B------:R-:W-:Y:S01]  /*c5b0*/  F2FP.SATFINITE.E5M2.F32.PACK_AB_MERGE_C R221, RZ, R221, RZ ;  /* 0x000000ddffdd723e */ /* 0x000fe200048060ff */
[----:B------:R-:W-:Y:S01]  /*c5c0*/  @!P3 STG.E.U8 desc[UR18][R26.64], R31 ;  /* 0x0000001f1a00b986 */ /* 0x000fe2000c101112 */
[----:B------:R-:W-:-:S03]  /*c5d0*/  ISETP.LT.OR P3, PT, R35, 0x9, !P0 ;  /* 0x000000092300780c */ /* 0x000fc60004761670 */
[----:B------:R-:W-:Y:S01]  /*c5e0*/  @!P4 STG.E.U8 desc[UR18][R26.64+0x1], R223 ;  /* 0x000001df1a00c986 */ /* 0x000fe2000c101112 */
[----:B------:R-:W-:-:S03]  /*c5f0*/  ISETP.LT.OR P4, PT, R35, 0xa, !P0 ;  /* 0x0000000a2300780c */ /* 0x000fc60004781670 */
[----:B------:R-:W-:Y:S01]  /*c600*/  @!P6 STG.E.U8 desc[UR18][R24.64+0x9], R221 ;  /* 0x000009dd1800e986 */ /* 0x000fe2000c101112 */
[----:B------:R-:W-:Y:S01]  /*c610*/  ISETP.LT.OR P6, PT, R35, 0x12, !P1 ;  /* 0x000000122300780c */ /* 0x000fe20004fc1670 */
[----:B------:R-:W-:Y:S01]  /*c620*/  FMUL R219, R219, UR20 ;  /* 0x00000014dbdb7c20 */ /* 0x000fe20008400000 */
[----:B0-----:R-:W-:Y:S01]  /*c630*/  F2FP.SATFINITE.E5M2.F32.PACK_AB_MERGE_C R29, RZ, R222, RZ ;  /* 0x000000deff1d723e */ /* 0x001fe200048060ff */
[----:B------:R-:W-:Y:S01]  /*c640*/  FMUL R217, R217, UR20 ;  /* 0x00000014d9d97c20 */ /* 0x000fe20008400000 */
[----:B------:R-:W4:Y:S01]  /*c650*/  LDL.LU R226, [R1+0xc] ;  /* 0x00000c0001e27983 */ /* 0x000f220000300800 */
[----:B------:R-:W-:Y:S02]  /*c660*/  F2FP.SATFINITE.E5M2.F32.PACK_AB_MERGE_C R33, RZ, R220, RZ ;  /* 0x000000dcff21723e */ /* 0x000fe400048060ff */
[----:B------:R-:W-:Y:S01]  /*c670*/  F2FP.SATFINITE.E5M2.F32.PACK_AB_MERGE_C R219, RZ, R219, RZ ;  /* 0x000000dbffdb723e */ /* 0x000fe200048060ff */
[----:B------:R0:W-:Y:S01]  /*c680*/  @!P5 STG.E.U8 desc[UR18][R24.64+0x8], R29 ;  /* 0x0000081d1800d986 */ /* 0x0001e2000c101112 */
[----:B------:R-:W-:-:S02]  /*c690*/  ISETP.LT.OR P5, PT, R35, 0x11, !P1 ;  /* 0x000000112300780c */ /* 0x000fc40004fa1670 */
[----:B------:R-:W-:Y:S01]  /*c6a0*/  F2FP.SATFINITE.E5M2.F32.PACK_AB_MERGE_C R217, RZ, R217, RZ ;  /* 0x000000d9ffd9723e */ /* 0x000fe200048060ff */
[----:B---3--:R-:W3:Y:S01]  /*c6b0*/  LDL.LU R225, [R1+0x8] ;  /* 0x0000080001e17983 */ /* 0x008ee20000300800 */
[----:B------:R-:W-:-:S03]  /*c6c0*/  FMUL R218, R218, UR20 ;  /* 0x00000014dada7c20 */ /* 0x000fc60008400000 */
[----:B------:R-:W4:Y:S04]  /*c6d0*/  LDL.LU R224, [R1+0x4] ;  /* 0x0000040001e07983 */ /* 0x000f280000300800 */
[----:B------:R-:W3:Y:S01]  /*c6e0*/  LDL.LU R222, [R1] ;  /* 0x0000000001de7983 */ /* 0x000ee20000300800 */
[----:B0-----:R-:W-:Y:S01]  /*c6f0*/  F2FP.SATFINITE.E5M2.F32.PACK_AB_MERGE_C R29, RZ, R218, RZ ;  /* 0x000000daff1d723e */ /* 0x001fe200048060ff */
[----:B------:R-:W-:Y:S01]  /*c700*/  FMUL R216, R216, UR20 ;  /* 0x00000014d8d87c20 */ /* 0x000fe20008400000 */
[----:B------:R-:W-:Y:S01]  /*c710*/  FMUL R215, R215, UR20 ;  /* 0x00000014d7d77c20 */ /* 0x000fe20008400000 */
[----:B------:R0:W-:Y:S01]  /*c720*/  @!P3 STG.E.U8 desc[UR18][R26.64+0x8], R33 ;  /* 0x000008211a00b986 */ /* 0x0001e2000c101112 */
[----:B------:R-:W-:Y:S01]  /*c730*/  ISETP.LT.OR P3, PT, R35, 0x11, !P0 ;  /* 0x000000112300780c */ /* 0x000fe20004761670 */
[----:B------:R-:W-:Y:S01]  /*c740*/  FMUL R213, R213, UR20 ;  /* 0x00000014d5d57c20 */ /* 0x000fe20008400000 */
[----:B------:R-:W-:Y:S01]  /*c750*/  F2FP.SATFINITE.E5M2.F32.PACK_AB_MERGE_C R31, RZ, R216, RZ ;  /* 0x000000d8ff1f723e */ /* 0x000fe200048060ff */
[----:B------:R-:W-:Y:S01]  /*c760*/  @!P4 STG.E.U8 desc[UR18][R26.64+0x9], R219 ;  /* 0x000009db1a00c986 */ /* 0x000fe2000c101112 */
[C---:B------:R-:W-:Y:S01]  /*c770*/  ISETP.LT.OR P4, PT, R35.reuse, 0x12, !P0 ;  /* 0x000000122300780c */ /* 0x040fe20004781670 */
[----:B------:R-:W-:Y:S01]  /*c780*/  FMUL R214, R214, UR20 ;  /* 0x00000014d6d67c20 */ /* 0x000fe20008400000 */
[----:B------:R-:W-:Y:S01]  /*c790*/  F2FP.SATFINITE.E5M2.F32.PACK_AB_MERGE_C R215, RZ, R215, RZ ;  /* 0x000000d7ffd7723e */ /* 0x000fe200048060ff */
[----:B------:R-:W-:Y:S01]  /*c7a0*/  @!P6 STG.E.U8 desc[UR18][R24.64+0x11], R217 ;  /* 0x000011d91800e986 */ /* 0x000fe2000c101112 */
[C---:B------:R-:W-:Y:S01]  /*c7b0*/  ISETP.LT.OR P6, PT, R35.reuse, 0x1a, !P1 ;  /* 0x0000001a2300780c */ /* 0x040fe20004fc1670 */
[----:B------:R-:W-:Y:S01]  /*c7c0*/  FMUL R212, R212, UR20 ;  /* 0x00000014d4d47c20 */ /* 0x000fe20008400000 */
[----:B------:R-:W-:Y:S01]  /*c7d0*/  F2FP.SATFINITE.E5M2.F32.PACK_AB_MERGE_C R213, RZ, R213, RZ ;  /* 0x000000d5ffd5723e */ /* 0x000fe200048060ff */
[----:B------:R1:W-:Y:S01]  /*c7e0*/  @!P5 STG.E.U8 desc[UR18][R24.64+0x10], R29 ;  /* 0x0000101d1800d986 */ /* 0x0003e2000c101112 */
[----:B------:R-:W-:Y:S01]  /*c7f0*/  ISETP.LT.OR P5, PT, R35, 0x19, !P1 ;  /* 0x000000192300780c */ /* 0x000fe20004fa1670 */
[----:B------:R-:W-:Y:S01]  /*c800*/  FMUL R211, R211, UR20 ;  /* 0x00000014d3d37c20 */ /* 0x000fe20008400000 */
[----:B------:R-:W-:Y:S01]  /*c810*/  FMUL R209, R209, UR20 ;  /* 0x00000014d1d17c20 */ /* 0x000fe20008400000 */
[----:B------:R1:W-:Y:S01]  /*c820*/  @!P3 STG.E.U8 desc[UR18][R26.64+0x10], R31 ;  /* 0x0000101f1a00b986 */ /* 0x0003e2000c101112 */
[C---:B------:R-:W-:Y:S01]  /*c830*/  ISETP.LT.OR P3, PT, R35.reuse, 0x19, !P0 ;  /* 0x000000192300780c */ /* 0x040fe20004761670 */
[----:B------:R-:W-:Y:S01]  /*c840*/  FMUL R210, R210, UR20 ;  /* 0x00000014d2d27c20 */ /* 0x000fe20008400000 */
[----:B0-----:R-:W-:Y:S01]  /*c850*/  F2FP.SATFINITE.E5M2.F32.PACK_AB_MERGE_C R33, RZ, R212, RZ ;  /* 0x000000d4ff21723e */ /* 0x001fe200048060ff */
[----:B------:R-:W-:Y:S01]  /*c860*/  @!P4 STG.E.U8 desc[UR18][R26.64+0x11], R215 ;  /* 0x000011d71a00c986 */ /* 0x000fe2000c101112 */
[C---:B------:R-:W-:Y:S01]  /*c870*/  ISETP.LT.OR P4, PT, R35.reuse, 0x1a, !P0 ;  /* 0x0000001a2300780c */ /* 0x040fe20004781670 */
[----:B------:R-:W-:Y:S01]  /*c880*/  FMUL R208, R208, UR20 ;  /* 0x00000014d0d07c20 */ /* 0x000fe20008400000 */
[----:B------:R-:W-:Y:S01]  /*c890*/  F2FP.SATFINITE.E5M2.F32.PACK_AB_MERGE_C R211, RZ, R211, RZ ;  /* 0x000000d3ffd3723e */ /* 0x000fe200048060ff */
[----:B------:R-:W-:Y:S01]  /*c8a0*/  @!P6 STG.E.U8 desc[UR18][R24.64+0x19], R213 ;  /* 0x000019d51800e986 */ /* 0x000fe2000c101112 */
[----:B------:R-:W-:Y:S01]  /*c8b0*/  ISETP.LT.OR P6, PT, R35, 0x22, !P1 ;  /* 0x000000222300780c */ /* 0x000fe20004fc1670 */
[----:B------:R-:W-:Y:S01]  /*c8c0*/  FMUL R207, R207, UR20 ;  /* 0x00000014cfcf7c20 */ /* 0x000fe20008400000 */
[----:B-1----:R-:W-:Y:S01]  /*c8d0*/  F2FP.SATFINITE.E5M2.F32.PACK_AB_MERGE_C R29, RZ, R214, RZ ;  /* 0x000000d6ff1d723e */ /* 0x002fe200048060ff */
[----:B------:R-:W-:Y:S01]  /*c8e0*/  FMUL R205, R205, UR20 ;  /* 0x00000014cdcd7c20 */ /* 0x000fe20008400000 */
[----:B------:R-:W-:Y:S01]  /*c8f0*/  F2FP.SATFINITE.E5M2.F32.PACK_AB_MERGE_C R209, RZ, R209, RZ ;  /* 0x000000d1ffd1723e */ /* 0x000fe200048060ff */
[----:B------:R-:W-:Y:S01]  /*c900*/  FMUL R206, R206, UR20 ;  /* 0x00000014cece7c20 */ /* 0x000fe20008400000 */
[----:B------:R-:W-:Y:S01]  /*c910*/  F2FP.SATFINITE.E5M2.F32.PACK_AB_MERGE_C R31, RZ, R208, RZ ;  /* 0x000000d0ff1f723e */ /* 0x000fe200048060ff */
[----:B------:R0:W-:Y:S01]  /*c920*/  @!P5 STG.E.U8 desc[UR18][R24.64+0x18], R29 ;  /* 0x0000181d1800d986 */ /* 0x0001e2000c101112 */
[C---:B------:R-:W-:Y:S01]  /*c930*/  ISETP.LT.OR P5, PT, R35.reuse, 0x21, !P1 ;  /* 0x000000212300780c */ /* 0x040fe20004fa1670 */
[----:B------:R-:W-:Y:S01]  /*c940*/  FMUL R204, R204, UR20 ;  /* 0x00000014cccc7c20 */ /* 0x000fe20008400000 */
[----:B------:R-:W-:Y:S01]  /*c950*/  F2FP.SATFINITE.E5M2.F32.PACK_AB_MERGE_C R207, RZ, R207, RZ ;  /* 0x000000cfffcf723e */ /* 0x000fe200048060ff */
[----:B------:R1:W-:Y:S01]  /*c960*/  @!P3 STG.E.U8 desc[UR18][R26.64+0x18], R33 ;  /* 0x000018211a00b986 */ /* 0x0003e2000c101112 */
[----:B------:R-:W-:Y:S01]  /*c970*/  ISETP.LT.OR P3, PT, R35, 0x21, !P0 ;  /* 0x000000212300780c */ /* 0x000fe20004761670 */
[----:B------:R-:W-:Y:S01]  /*c980*/  FMUL R203, R203, UR20 ;  /* 0x00000014cbcb7c20 */ /* 0x000fe20008400000 */
[----:B------:R-:W-:Y:S01]  /*c990*/  F2FP.SATFINITE.E5M2.F32.PACK_AB_MERGE_C R205, RZ, R205, RZ ;  /* 0x000000cdffcd723e */ /* 0x000fe200048060ff */
[----:B------:R-:W-:Y:S01]  /*c9a0*/  @!P4 STG.E.U8 desc[UR18][R26.64+0x19], R211 ;  /* 0x000019d31a00c986 */ /* 0x000fe2000c101112 */
[----:B------:R-:W-:Y:S01]  /*c9b0*/  ISETP.LT.OR P4, PT, R35, 0x22, !P0 ;  /* 0x000000222300780c */ /* 0x000fe20004781670 */
[----:B------:R-:W-:Y:S01]  /*c9c0*/  FMUL R201, R201, UR20 ;  /* 0x00000014c9c97c20 */ /* 0x000fe20008400000 */
[----:B------:R-:W-:Y:S01]  /*c9d0*/  F2FP.SATFINITE.E5M2.F32.PACK_AB_MERGE_C R203, RZ, R203, RZ ;  /* 0x000000cbffcb723e */ /* 0x000fe200048060ff */
[----:B------:R-:W-:Y:S01]  /*c9e0*/  @!P6 STG.E.U8 desc[UR18][R24.64+0x21], R209 ;  /* 0x000021d11800e986 */ /* 0x000fe2000c101112 */
[----:B------:R-:W-:Y:S01]  /*c9f0*/  ISETP.LT.OR P6, PT, R35, 0x2a, !P1 ;  /* 0x0000002a2300780c */ /* 0x000fe20004fc1670 */
[----:B------:R-:W-:Y:S01]  /*ca00*/  FMUL R202, R202, UR20 ;  /* 0x00000014caca7c20 */ /* 0x000fe20008400000 */
[----:B0-----:R-:W-:Y:S01]  /*ca10*/  F2FP.SATFINITE.E5M2.F32.PACK_AB_MERGE_C R29, RZ, R210, RZ ;  /* 0x000000d2ff1d723e */ /* 0x001fe200048060ff */
[----:B------:R-:W-:Y:S01]  /*ca20*/  FMUL R200, R200, UR20 ;  /* 0x00000014c8c87c20 */ /* 0x000fe20008400000 */
[----:B-1----:R-:W-:Y:S01]  /*ca30*/  F2FP.SATFINITE.E5M2.F32.PACK_AB_MERGE_C R33, RZ, R204, RZ ;  /* 0x000000ccff21723e */ /* 0x002fe200048060ff */
[----:B------:R-:W-:Y:S01]  /*ca40*/  FMUL R199, R199, UR20 ;  /* 0x00000014c7c77c20 */ /* 0x000fe20008400000 */
[----:B------:R-:W-:Y:S01]  /*ca50*/  F2FP.SATFINITE.E5M2.F32.PACK_AB_MERGE_C R201, RZ, R201, RZ ;  /* 0x000000c9ffc9723e */ /* 0x000fe200048060ff */
[----:B------:R0:W-:Y:S01]  /*ca60*/  @!P5 STG.E.U8 desc[UR18][R24.64+0x20], R29 ;  /* 0x0000201d1800d986 */ /* 0x0001e2000c101112 */
[----:B------:R-:W-:Y:S01]  /*ca70*/  ISETP.LT.OR P5, PT, R35, 0x29, !P1 ;  /* 0x000000292300780c */ /* 0x000fe20004fa1670 */
[----:B------:R-:W-:Y:S01]  /*ca80*/  FMUL R197, R197, UR20 ;  /* 0x00000014c5c57c20 */ /* 0x000fe20008400000 */
[----:B------:R-:W-:Y:S01]  /*ca90*/  F2FP.SATFINITE.E5M2.F32.PACK_AB_MERGE_C R199, RZ, R199, RZ ;  /* 0x000000c7ffc7723e */ /* 0x000fe200048060ff */
[----:B------:R1:W-:Y:S01]  /*caa0*/  @!P3 STG.E.U8 desc[UR18][R26.64+0x20], R31 ;  /* 0x0000201f1a00b986 */ /* 0x0003e2000c101112 */
[C---:B------:R-:W-:Y:S01]  /*cab0*/  ISETP.LT.OR P3, PT, R35.reuse, 0x29, !P0 ;  /* 0x000000292300780c */ /* 0x040fe20004761670 */
[----:B------:R-:W-:Y:S01]  /*cac0*/  FMUL R198, R198, UR20 ;  /* 0x00000014c6c67c20 */ /* 0x000fe20008400000 */
[----:B------:R-:W-:Y:S01]  /*cad0*/  F2FP.SATFINITE.E5M2.F32.PACK_AB_MERGE_C R197, RZ, R197, RZ ;  /* 0x000000c5ffc5723e */ /* 0x000fe200048060ff */
[----:B------:R-:W-:Y:S01]  /*cae0*/  @!P4 STG.E.U8 desc[UR18][R26.64+0x21], R207 ;  /* 0x000021cf1a00c986 */ /* 0x000fe2000c101112 */
[----:B------:R-:W-:Y:S01]  /*caf0*/  ISETP.LT.OR P4, PT, R35, 0x2a, !P0 ;  /* 0x0000002a2300780c */ /* 0x000fe20004781670 */
[----:B------:R-:W-:Y:S01]  /*cb00*/  FMUL R196, R196, UR20 ;  /* 0x00000014c4c47c20 */ /* 0x000fe20008400000 */
[----:B------:R-:W-:Y:S01]  /*cb10*/  FMUL R195, R195, UR20 ;  /* 0x00000014c3c37c20 */ /* 0x000fe20008400000 */
        /* <DEDUP_REMOVED lines=27> */
[----:B------:R-:W-:Y:S01]  /*ccd0*/  FMUL R186, R186, UR20 ;  /* 0x00000014baba7c20 */ /* 0x000fe20008400000 */
        /* <DEDUP_REMOVED lines=156> */
[----:B-----5:R-:W-:Y:S01]  /*d6a0*/  FMUL R0, R0, UR20 ;  /* 0x0000001400007c20 */ /* 0x020fe20008400000 */
[----:B-1----:R-:W-:Y:S01]  /*d6b0*/  F2FP.SATFINITE.E5M2.F32.PACK_AB_MERGE_C R33, RZ, R164, RZ ;  /* 0x000000a4ff21723e */ /* 0x002fe200048060ff */
        /* <DEDUP_REMOVED lines=9> */
[----:B------:R-:W-:Y:S01]  /*d750*/  FMUL R4, R4, UR20 ;  /* 0x0000001404047c20 */ /* 0x000fe20008400000 */
[----:B------:R-:W-:Y:S01]  /*d760*/  @!P4 STG.E.U8 desc[UR18][R26.64+0x71], R167 ;  /* 0x000071a71a00c986 */ /* 0x000fe2000c101112 */
[----:B------:R-:W-:-:S03]  /*d770*/  ISETP.LT.OR P4, PT, R35, 0x7a, !P0 ;  /* 0x0000007a2300780c */ /* 0x000fc60004781670 */
[----:B------:R-:W-:Y:S01]  /*d780*/  @!P6 STG.E.U8 desc[UR18][R24.64+0x79], R165 ;  /* 0x000079a51800e986 */ /* 0x000fe2000c101112 */
[----:B------:R-:W-:Y:S02]  /*d790*/  ISETP.LT.OR P6, PT, R35, 0x82, !P1 ;  /* 0x000000822300780c */ /* 0x000fe40004fc1670 */
[----:B0-----:R-:W-:Y:S01]  /*d7a0*/  F2FP.SATFINITE.E5M2.F32.PACK_AB_MERGE_C R29, RZ, R166, RZ ;  /* 0x000000a6ff1d723e */ /* 0x001fe200048060ff */
[----:B------:R-:W4:Y:S01]  /*d7b0*/  LDL.LU R220, [R1+0x14] ;  /* 0x0000140001dc7983 */ /* 0x000f220000300800 */
[----:B-1----:R-:W-:-:S03]  /*d7c0*/  F2FP.SATFINITE.E5M2.F32.PACK_AB_MERGE_C R31, RZ, R160, RZ ;  /* 0x000000a0ff1f723e */ /* 0x002fc600048060ff */
[----:B------:R0:W-:Y:S01]  /*d7d0*/  @!P5 STG.E.U8 desc[UR18][R24.64+0x78], R29 ;  /* 0x0000781d1800d986 */ /* 0x0001e2000c101112 */
[----:B------:R-:W-:-:S03]  /*d7e0*/  ISETP.LT.OR P5, PT, R35, 0x81, !P1 ;  /* 0x000000812300780c */ /* 0x000fc60004fa1670 */
[----:B------:R1:W-:Y:S01]  /*d7f0*/  @!P3 STG.E.U8 desc[UR18][R26.64+0x78], R33 ;  /* 0x000078211a00b986 */ /* 0x0003e2000c101112 */
[----:B------:R-:W-:-:S03]  /*d800*/  ISETP.LT.OR P3, PT, R35, 0x81, !P0 ;  /* 0x000000812300780c */ /* 0x000fc60004761670 */
        /* <DEDUP_REMOVED lines=26> */
[----:B0-----:R-:W-:Y:S02]  /*d9b0*/  F2FP.SATFINITE.E5M2.F32.PACK_AB_MERGE_C R29, RZ, R154, RZ ;  /* 0x0000009aff1d723e */ /* 0x001fe400048060ff */
[----:B-1----:R-:W-:-:S03]  /*d9c0*/  F2FP.SATFINITE.E5M2.F32.PACK_AB_MERGE_C R33, RZ, R20, RZ ;  /* 0x00000014ff21723e */ /* 0x002fc600048060ff */
[----:B------:R0:W-:Y:S01]  /*d9d0*/  @!P5 STG.E.U8 desc[UR18][R24.64+0x90], R29 ;  /* 0x0000901d1800d986 */ /* 0x0001e2000c101112 */
[----:B------:R-:W-:-:S03]  /*d9e0*/  ISETP.LT.OR P5, PT, R35, 0x99, !P1 ;  /* 0x000000992300780c */ /* 0x000fc60004fa1670 */
[----:B------:R-:W-:Y:S01]  /*d9f0*/  @!P3 STG.E.U8 desc[UR18][R26.64+0x90], R31 ;  /* 0x0000901f1a00b986 */ /* 0x000fe2000c101112 */
[----:B------:R-:W-:-:S03]  /*da00*/  ISETP.LT.OR P3, PT, R35, 0x99, !P0 ;  /* 0x000000992300780c */ /* 0x000fc60004761670 */
[----:B------:R1:W-:Y:S01]  /*da10*/  @!P4 STG.E.U8 desc[UR18][R26.64+0x91], R23 ;  /* 0x000091171a00c986 */ /* 0x0003e2000c101112 */
[----:B------:R-:W-:-:S03]  /*da20*/  ISETP.LT.OR P4, PT, R35, 0x9a, !P0 ;  /* 0x0000009a2300780c */ /* 0x000fc60004781670 */
[----:B------:R2:W-:Y:S01]  /*da30*/  @!P6 STG.E.U8 desc[UR18][R24.64+0x99], R21 ;  /* 0x000099151800e986 */ /* 0x0005e2000c101112 */
[----:B------:R-:W-:Y:S02]  /*da40*/  ISETP.LT.OR P6, PT, R35, 0xa2, !P1 ;  /* 0x000000a22300780c */ /* 0x000fe40004fc1670 */
[----:B0-----:R-:W-:-:S05]  /*da50*/  F2FP.SATFINITE.E5M2.F32.PACK_AB_MERGE_C R29, RZ, R22, RZ ;  /* 0x00000016ff1d723e */ /* 0x001fca00048060ff */
[----:B------:R-:W-:Y:S01]  /*da60*/  @!P5 STG.E.U8 desc[UR18][R24.64+0x98], R29 ;  /* 0x0000981d1800d986 */ /* 0x000fe2000c101112 */
[C---:B------:R-:W-:Y:S02]  /*da70*/  ISETP.LT.OR P5, PT, R35.reuse, 0xa1, !P1 ;  /* 0x000000a12300780c */ /* 0x040fe40004fa1670 */
[----:B-1----:R-:W-:Y:S01]  /*da80*/  F2FP.SATFINITE.E5M2.F32.PACK_AB_MERGE_C R23, RZ, R18, RZ ;  /* 0x00000012ff17723e */ /* 0x002fe200048060ff */
[----:B------:R-:W-:Y:S01]  /*da90*/  @!P3 STG.E.U8 desc[UR18][R26.64+0x98], R33 ;  /* 0x000098211a00b986 */ /* 0x000fe2000c101112 */
[C---:B------:R-:W-:Y:S02]  /*daa0*/  ISETP.LT.OR P3, PT, R35.reuse, 0xa1, !P0 ;  /* 0x000000a12300780c */ /* 0x040fe40004761670 */
[----:B--2---:R-:W-:Y:S01]  /*dab0*/  F2FP.SATFINITE.E5M2.F32.PACK_AB_MERGE_C R21, RZ, R16, RZ ;  /* 0x00000010ff15723e */ /* 0x004fe200048060ff */
[----:B------:R0:W-:Y:S01]  /*dac0*/  @!P4 STG.E.U8 desc[UR18][R26.64+0x99], R19 ;  /* 0x000099131a00c986 */ /* 0x0001e2000c101112 */
[----:B------:R-:W-:-:S03]  /*dad0*/  ISETP.LT.OR P4, PT, R35, 0xa2, !P0 ;  /* 0x000000a22300780c */ /* 0x000fc60004781670 */
[----:B------:R1:W-:Y:S01]  /*dae0*/  @!P6 STG.E.U8 desc[UR18][R24.64+0xa1], R17 ;  /* 0x0000a1111800e986 */ /* 0x0003e2000c101112 */
[----:B------:R-:W-:-:S03]  /*daf0*/  ISETP.LT.OR P6, PT, R35, 0xaa, !P1 ;  /* 0x000000aa2300780c */ /* 0x000fc60004fc1670 */
[----:B------:R-:W-:Y:S01]  /*db00*/  @!P5 STG.E.U8 desc[UR18][R24.64+0xa0], R23 ;  /* 0x0000a0171800d986 */ /* 0x000fe2000c101112 */
[----:B------:R-:W-:-:S03]  /*db10*/  ISETP.LT.OR P5, PT, R35, 0xa9, !P1 ;  /* 0x000000a92300780c */ /* 0x000fc60004fa1670 */
[----:B------:R-:W-:Y:S01]  /*db20*/  @!P3 STG.E.U8 desc[UR18][R26.64+0xa0], R21 ;  /* 0x0000a0151a00b986 */ /* 0x000fe2000c101112 */
[C---:B------:R-:W-:Y:S02]  /*db30*/  ISETP.LT.OR P3, PT, R35.reuse, 0xa9, !P0 ;  /* 0x000000a92300780c */ /* 0x040fe40004761670 */
[----:B0-----:R-:W-:Y:S01]  /*db40*/  F2FP.SATFINITE.E5M2.F32.PACK_AB_MERGE_C R19, RZ, R14, RZ ;  /* 0x0000000eff13723e */ /* 0x001fe200048060ff */
[----:B------:R0:W-:Y:S01]  /*db50*/  @!P4 STG.E.U8 desc[UR18][R26.64+0xa1], R15 ;  /* 0x0000a10f1a00c986 */ /* 0x0001e2000c101112 */
[C---:B------:R-:W-:Y:S02]  /*db60*/  ISETP.LT.OR P4, PT, R35.reuse, 0xaa, !P0 ;  /* 0x000000aa2300780c */ /* 0x040fe40004781670 */
[----:B-1----:R-:W-:Y:S01]  /*db70*/  F2FP.SATFINITE.E5M2.F32.PACK_AB_MERGE_C R17, RZ, R12, RZ ;  /* 0x0000000cff11723e */ /* 0x002fe200048060ff */
        /* <DEDUP_REMOVED lines=15> */
[----:B0-----:R-:W-:Y:S02]  /*dc70*/  F2FP.SATFINITE.E5M2.F32.PACK_AB_MERGE_C R11, RZ, R6, RZ ;  /* 0x00000006ff0b723e */ /* 0x001fe400048060ff */
[C---:B------:R-:W-:Y:S01]  /*dc80*/  ISETP.LT.OR P3, PT, R35.reuse, 0xb9, !P0 ;  /* 0x000000b92300780c */ /* 0x040fe20004761670 */
[----:B------:R0:W-:Y:S01]  /*dc90*/  @!P4 STG.E.U8 desc[UR18][R26.64+0xb1], R7 ;  /* 0x0000b1071a00c986 */ /* 0x0001e2000c101112 */
[----:B-1----:R-:W-:Y:S02]  /*dca0*/  F2FP.SATFINITE.E5M2.F32.PACK_AB_MERGE_C R9, RZ, R4, RZ ;  /* 0x00000004ff09723e */ /* 0x002fe400048060ff */
[----:B------:R-:W-:Y:S01]  /*dcb0*/  ISETP.LT.OR P4, PT, R35, 0xba, !P0 ;  /* 0x000000ba2300780c */ /* 0x000fe20004781670 */
[----:B------:R1:W-:Y:S04]  /*dcc0*/  @!P6 STG.E.U8 desc[UR18][R24.64+0xb9], R5 ;  /* 0x0000b9051800e986 */ /* 0x0003e8000c101112 */
[----:B------:R2:W-:Y:S01]  /*dcd0*/  @!P5 STG.E.U8 desc[UR18][R24.64+0xb8], R11 ;  /* 0x0000b80b1800d986 */ /* 0x0005e2000c101112 */
[----:B------:R-:W-:Y:S01]  /*dce0*/  FMUL R4, R227, UR20 ;  /* 0x00000014e3047c20 */ /* 0x000fe20008400000 */
[----:B------:R-:W-:-:S02]  /*dcf0*/  ISETP.LT.OR P5, PT, R35, 0xc1, !P1 ;  /* 0x000000c12300780c */ /* 0x000fc40004fa1670 */
[----:B0-----:R-:W-:Y:S02]  /*dd00*/  F2FP.SATFINITE.E5M2.F32.PACK_AB_MERGE_C R7, RZ, R3, RZ ;  /* 0x00000003ff07723e */ /* 0x001fe400048060ff */
[----:B-1----:R-:W-:Y:S01]  /*dd10*/  F2FP.SATFINITE.E5M2.F32.PACK_AB_MERGE_C R5, RZ, R0, RZ ;  /* 0x00000000ff05723e */ /* 0x002fe200048060ff */
[----:B---3--:R-:W-:Y:S01]  /*dd20*/  FMUL R0, R222, UR20 ;  /* 0x00000014de007c20 */ /* 0x008fe20008400000 */
[----:B------:R-:W-:Y:S01]  /*dd30*/  ISETP.LT.OR P6, PT, R35, 0xc2, !P1 ;  /* 0x000000c22300780c */ /* 0x000fe20004fc1670 */
[----:B------:R-:W3:Y:S01]  /*dd40*/  LDL.LU R222, [R1+0x20] ;  /* 0x0000200001de7983 */ /* 0x000ee20000300800 */
[----:B--2---:R-:W-:Y:S02]  /*dd50*/  F2FP.SATFINITE.E5M2.F32.PACK_AB_MERGE_C R11, RZ, R2, RZ ;  /* 0x00000002ff0b723e */ /* 0x004fe400048060ff */
[----:B------:R-:W-:Y:S01]  /*dd60*/  F2FP.SATFINITE.E5M2.F32.PACK_AB_MERGE_C R13, RZ, R0, RZ ;  /* 0x00000000ff0d723e */ /* 0x000fe200048060ff */
[----:B----4-:R-:W-:Y:S01]  /*dd70*/  FMUL R0, R224, UR20 ;  /* 0x00000014e0007c20 */ /* 0x010fe20008400000 */
[----:B------:R-:W-:Y:S01]  /*dd80*/  FMUL R2, R225, UR20 ;  /* 0x00000014e1027c20 */ /* 0x000fe20008400000 */
[----:B------:R-:W2:Y:S04]  /*dd90*/  LDL.LU R224, [R1+0x24] ;  /* 0x0000240001e07983 */ /* 0x000ea80000300800 */
[----:B------:R-:W4:Y:S01]  /*dda0*/  LDL.LU R225, [R1+0x28] ;  /* 0x0000280001e17983 */ /* 0x000f220000300800 */
[----:B------:R-:W-:-:S03]  /*ddb0*/  FMUL R3, R226, UR20 ;  /* 0x00000014e2037c20 */ /* 0x000fc60008400000 */
[----:B------:R-:W4:Y:S04]  /*ddc0*/  LDL.LU R226, [R1+0x2c] ;  /* 0x00002c0001e27983 */ /* 0x000f280000300800 */
[----:B------:R-:W4:Y:S04]  /*ddd0*/  LDL.LU R227, [R1+0x30] ;  /* 0x0000300001e37983 */ /* 0x000f280000300800 */
[----:B------:R-:W-:Y:S01]  /*dde0*/  @!P3 STG.E.U8 desc[UR18][R26.64+0xb8], R9 ;  /* 0x0000b8091a00b986 */ /* 0x000fe2000c101112 */
[----:B------:R-:W-:-:S03]  /*ddf0*/  ISETP.LT.OR P3, PT, R35, 0xc1, !P0 ;  /* 0x000000c12300780c */ /* 0x000fc60004761670 */
[----:B------:R0:W-:Y:S01]  /*de00*/  @!P4 STG.E.U8 desc[UR18][R26.64+0xb9], R7 ;  /* 0x0000b9071a00c986 */ /* 0x0001e2000c101112 */
[----:B------:R-:W-:-:S03]  /*de10*/  ISETP.LT.OR P4, PT, R35, 0xc2, !P0 ;  /* 0x000000c22300780c */ /* 0x000fc60004781670 */
[----:B------:R-:W-:Y:S01]  /*de20*/  @!P5 STG.E.U8 desc[UR18][R24.64+0xc0], R11 ;  /* 0x0000c00b1800d986 */ /* 0x000fe2000c101112 */
[----:B------:R-:W-:-:S03]  /*de30*/  ISETP.LT.OR P5, PT, R35, 0xc9, !P1 ;  /* 0x000000c92300780c */ /* 0x000fc60004fa1670 */
[----:B------:R1:W-:Y:S01]  /*de40*/  @!P6 STG.E.U8 desc[UR18][R24.64+0xc1], R5 ;  /* 0x0000c1051800e986 */ /* 0x0003e2000c101112 */
[----:B0-----:R-:W-:-:S03]  /*de50*/  F2FP.SATFINITE.E5M2.F32.PACK_AB_MERGE_C R7, RZ, R0, RZ ;  /* 0x00000000ff07723e */ /* 0x001fc600048060ff */
[----:B------:R-:W-:Y:S01]  /*de60*/  @!P3 STG.E.U8 desc[UR18][R26.64+0xc0], R13 ;  /* 0x0000c00d1a00b986 */ /* 0x000fe2000c101112 */
[C---:B------:R-:W-:Y:S02]  /*de70*/  ISETP.LT.OR P6, PT, R35.reuse, 0xca, !P1 ;  /* 0x000000ca2300780c */ /* 0x040fe40004fc1670 */
[----:B-1----:R-:W-:Y:S01]  /*de80*/  F2FP.SATFINITE.E5M2.F32.PACK_AB_MERGE_C R5, RZ, R2, RZ ;  /* 0x00000002ff05723e */ /* 0x002fe200048060ff */
[----:B------:R0:W-:Y:S01]  /*de90*/  @!P4 STG.E.U8 desc[UR18][R26.64+0xc1], R7 ;  /* 0x0000c1071a00c986 */ /* 0x0001e2000c101112 */
[C---:B------:R-:W-:Y:S02]  /*dea0*/  ISETP.LT.OR P3, PT, R35.reuse, 0xc9, !P0 ;  /* 0x000000c92300780c */ /* 0x040fe40004761670 */
[C---:B------:R-:W-:Y:S01]  /*deb0*/  ISETP.LT.OR P4, PT, R35.reuse, 0xca, !P0 ;  /* 0x000000ca2300780c */ /* 0x040fe20004781670 */
[----:B------:R1:W-:Y:S01]  /*dec0*/  @!P5 STG.E.U8 desc[UR18][R24.64+0xc8], R5 ;  /* 0x0000c8051800d986 */ /* 0x0003e2000c101112 */
[----:B------:R-:W-:Y:S02]  /*ded0*/  ISETP.LT.OR P5, PT, R35, 0xd1, !P1 ;  /* 0x000000d12300780c */ /* 0x000fe40004fa1670 */
[----:B------:R-:W-:-:S02]  /*dee0*/  F2FP.SATFINITE.E5M2.F32.PACK_AB_MERGE_C R9, RZ, R3, RZ ;  /* 0x00000003ff09723e */ /* 0x000fc400048060ff */
[----:B------:R-:W-:-:S03]  /*def0*/  F2FP.SATFINITE.E5M2.F32.PACK_AB_MERGE_C R11, RZ, R4, RZ ;  /* 0x00000004ff0b723e */ /* 0x000fc600048060ff */
[----:B------:R1:W-:Y:S04]  /*df00*/  @!P6 STG.E.U8 desc[UR18][R24.64+0xc9], R9 ;  /* 0x0000c9091800e986 */ /* 0x0003e8000c101112 */
[----:B------:R-:W-:Y:S01]  /*df10*/  @!P3 STG.E.U8 desc[UR18][R26.64+0xc8], R11 ;  /* 0x0000c80b1a00b986 */ /* 0x000fe2000c101112 */
[----:B------:R-:W-:-:S03]  /*df20*/  FMUL R0, R220, UR20 ;  /* 0x00000014dc007c20 */ /* 0x000fc60008400000 */
[----:B------:R-:W4:Y:S02]  /*df30*/  LDL.LU R220, [R1+0x34] ;  /* 0x0000340001dc7983 */ /* 0x000f240000300800 */
[----:B0-----:R-:W-:Y:S01]  /*df40*/  F2FP.SATFINITE.E5M2.F32.PACK_AB_MERGE_C R7, RZ, R0, RZ ;  /* 0x00000000ff07723e */ /* 0x001fe200048060ff */
[----:B------:R-:W-:Y:S02]  /*df50*/  FMUL R2, R221, UR20 ;  /* 0x00000014dd027c20 */ /* 0x000fe40008400000 */
[----:B------:R-:W4:Y:S03]  /*df60*/  LDL.LU R221, [R1+0x38] ;  /* 0x0000380001dd7983 */ /* 0x000f260000300800 */
[----:B-1----:R-:W-:Y:S01]  /*df70*/  F2FP.SATFINITE.E5M2.F32.PACK_AB_MERGE_C R5, RZ, R2, RZ ;  /* 0x00000002ff05723e */ /* 0x002fe200048060ff */
[----:B------:R-:W-:Y:S04]  /*df80*/  @!P4 STG.E.U8 desc[UR18][R26.64+0xc9], R7 ;  /* 0x0000c9071a00c986 */ /* 0x000fe8000c101112 */
[----:B------:R0:W-:Y:S01]  /*df90*/  @!P5 STG.E.U8 desc[UR18][R24.64+0xd0], R5 ;  /* 0x0000d0051800d986 */ /* 0x0001e2000c101112 */
[----:B------:R-:W-:-:S03]  /*dfa0*/  FMUL R3, R223, UR20 ;  /* 0x00000014df037c20 */ /* 0x000fc60008400000 */
[----:B------:R-:W4:Y:S02]  /*dfb0*/  LDL.LU R223, [R1+0x3c] ;  /* 0x00003c0001df7983 */ /* 0x000f240000300800 */
[----:B------:R-:W-:Y:S01]  /*dfc0*/  F2FP.SATFINITE.E5M2.F32.PACK_AB_MERGE_C R9, RZ, R3, RZ ;  /* 0x00000003ff09723e */ /* 0x000fe200048060ff */
[----:B---3--:R-:W-:Y:S02]  /*dfd0*/  FMUL R0, R222, UR20 ;  /* 0x00000014de007c20 */ /* 0x008fe40008400000 */
[----:B------:R-:W3:Y:S03]  /*dfe0*/  LDL.LU R222, [R1+0x40] ;  /* 0x0000400001de7983 */ /* 0x000ee60000300800 */
[----:B------:R-:W-:Y:S01]  /*dff0*/  F2FP.SATFINITE.E5M2.F32.PACK_AB_MERGE_C R13, RZ, R0, RZ ;  /* 0x00000000ff0d723e */ /* 0x000fe200048060ff */
[----:B--2---:R-:W-:Y:S02]  /*e000*/  FMUL R2, R224, UR20 ;  /* 0x00000014e0027c20 */ /* 0x004fe40008400000 */
[----:B------:R-:W2:Y:S01]  /*e010*/  LDL.LU R224, [R1+0x44] ;  /* 0x0000440001e07983 */ /* 0x000ea20000300800 */
[----:B----4-:R-:W-:-:S03]  /*e020*/  FMUL R0, R225, UR20 ;  /* 0x00000014e1007c20 */ /* 0x010fc60008400000 */
[----:B------:R-:W4:Y:S01]  /*e030*/  LDL.LU R225, [R1+0x48] ;  /* 0x0000480001e17983 */ /* 0x000f220000300800 */
[----:B------:R-:W-:Y:S01]  /*e040*/  FMUL R3, R226, UR20 ;  /* 0x00000014e2037c20 */ /* 0x000fe20008400000 */
[----:B0-----:R-:W-:Y:S02]  /*e050*/  F2FP.SATFINITE.E5M2.F32.PACK_AB_MERGE_C R5, RZ, R0, RZ ;  /* 0x00000000ff05723e */ /* 0x001fe400048060ff */
[----:B------:R-:W4:Y:S01]  /*e060*/  LDL.LU R226, [R1+0x4c] ;  /* 0x00004c0001e27983 */ /* 0x000f220000300800 */
[----:B------:R-:W-:-:S03]  /*e070*/  FMUL R0, R227, UR20 ;  /* 0x00000014e3007c20 */ /* 0x000fc60008400000 */
[----:B------:R-:W4:Y:S01]  /*e080*/  LDL.LU R227, [R1+0x50] ;  /* 0x0000500001e37983 */ /* 0x000f220000300800 */
[C---:B------:R-:W-:Y:S02]  /*e090*/  ISETP.LT.OR P6, PT, R35.reuse, 0xd2, !P1 ;  /* 0x000000d22300780c */ /* 0x040fe40004fc1670 */
[C---:B------:R-:W-:Y:S01]  /*e0a0*/  ISETP.LT.OR P4, PT, R35.reuse, 0xd2, !P0 ;  /* 0x000000d22300780c */ /* 0x040fe20004781670 */
[----:B------:R-:W4:Y:S01]  /*e0b0*/  LDL.LU R218, [R1+0x54] ;  /* 0x0000540001da7983 */ /* 0x000f220000300800 */
[C---:B------:R-:W-:Y:S02]  /*e0c0*/  ISETP.LT.OR P3, PT, R35.reuse, 0xd1, !P0 ;  /* 0x000000d12300780c */ /* 0x040fe40004761670 */
[----:B------:R-:W-:Y:S02]  /*e0d0*/  ISETP.LT.OR P5, PT, R35, 0xd9, !P1 ;  /* 0x000000d92300780c */ /* 0x000fe40004fa1670 */
[----:B------:R-:W-:Y:S02]  /*e0e0*/  F2FP.SATFINITE.E5M2.F32.PACK_AB_MERGE_C R7, RZ, R2, RZ ;  /* 0x00000002ff07723e */ /* 0x000fe400048060ff */
[----:B------:R-:W-:-:S03]  /*e0f0*/  F2FP.SATFINITE.E5M2.F32.PACK_AB_MERGE_C R11, RZ, R0, RZ ;  /* 0x00000000ff0b723e */ /* 0x000fc600048060ff */
[----:B------:R0:W-:Y:S01]  /*e100*/  @!P6 STG.E.U8 desc[UR18][R24.64+0xd1], R9 ;  /* 0x0000d1091800e986 */ /* 0x0001e2000c101112 */
[----:B------:R-:W-:-:S03]  /*e110*/  ISETP.LT.OR P6, PT, R35, 0xda, !P1 ;  /* 0x000000da2300780c */ /* 0x000fc60004fc1670 */
[----:B------:R-:W-:Y:S01]  /*e120*/  @!P4 STG.E.U8 desc[UR18][R26.64+0xd1], R7 ;  /* 0x0000d1071a00c986 */ /* 0x000fe2000c101112 */
[----:B------:R-:W-:-:S03]  /*e130*/  ISETP.LT.OR P4, PT, R35, 0xda, !P0 ;  /* 0x000000da2300780c */ /* 0x000fc60004781670 */
[----:B------:R-:W-:Y:S01]  /*e140*/  @!P3 STG.E.U8 desc[UR18][R26.64+0xd0], R13 ;  /* 0x0000d00d1a00b986 */ /* 0x000fe2000c101112 */
[----:B0-----:R-:W-:-:S03]  /*e150*/  F2FP.SATFINITE.E5M2.F32.PACK_AB_MERGE_C R9, RZ, R3, RZ ;  /* 0x00000003ff09723e */ /* 0x001fc600048060ff */
[----:B------:R0:W-:Y:S04]  /*e160*/  @!P5 STG.E.U8 desc[UR18][R24.64+0xd8], R5 ;  /* 0x0000d8051800d986 */ /* 0x0001e8000c101112 */
[----:B------:R1:W-:Y:S01]  /*e170*/  @!P6 STG.E.U8 desc[UR18][R24.64+0xd9], R9 ;  /* 0x0000d9091800e986 */ /* 0x0003e2000c101112 */
[----:B------:R-:W-:-:S03]  /*e180*/  FMUL R0, R220, UR20 ;  /* 0x00000014dc007c20 */ /* 0x000fc60008400000 */
[----:B------:R-:W4:Y:S02]  /*e190*/  LDL.LU R220, [R1+0x58] ;  /* 0x0000580001dc7983 */ /* 0x000f240000300800 */
[----:B0-----:R-:W-:Y:S01]  /*e1a0*/  F2FP.SATFINITE.E5M2.F32.PACK_AB_MERGE_C R5, RZ, R0, RZ ;  /* 0x00000000ff05723e */ /* 0x001fe200048060ff */
[----:B------:R-:W-:Y:S02]  /*e1b0*/  FMUL R2, R221, UR20 ;  /* 0x00000014dd027c20 */ /* 0x000fe40008400000 */
[----:B------:R-:W4:Y:S03]  /*e1c0*/  LDL.LU R221, [R1+0x5c] ;  /* 0x00005c0001dd7983 */ /* 0x000f260000300800 */
[----:B------:R-:W-:Y:S01]  /*e1d0*/  F2FP.SATFINITE.E5M2.F32.PACK_AB_MERGE_C R7, RZ, R2, RZ ;  /* 0x00000002ff07723e */ /* 0x000fe200048060ff */
[----:B------:R0:W-:Y:S01]  /*e1e0*/  @!P4 STG.E.U8 desc[UR18][R26.64+0xd9], R5 ;  /* 0x0000d9051a00c986 */ /* 0x0001e2000c101112 */
[----:B------:R-:W-:-:S03]  /*e1f0*/  FMUL R3, R223, UR20 ;  /* 0x00000014df037c20 */ /* 0x000fc60008400000 */
[----:B------:R-:W4:Y:S02]  /*e200*/  LDL.LU R223, [R1+0x60] ;  /* 0x0000600001df7983 */ /* 0x000f240000300800 */
[----:B-1----:R-:W-:Y:S01]  /*e210*/  F2FP.SATFINITE.E5M2.F32.PACK_AB_MERGE_C R9, RZ, R3, RZ ;  /* 0x00000003ff09723e */ /* 0x002fe200048060ff */
[----:B---3--:R-:W-:Y:S02]  /*e220*/  FMUL R4, R222, UR20 ;  /* 0x00000014de047c20 */ /* 0x008fe40008400000 */
[----:B------:R-:W3:Y:S01]  /*e230*/  LDL.LU R222, [R1+0x64] ;  /* 0x0000640001de7983 */ /* 0x000ee20000300800 */
[----:B--2---:R-:W-:-:S03]  /*e240*/  FMUL R0, R224, UR20 ;  /* 0x00000014e0007c20 */ /* 0x004fc60008400000 */
[----:B------:R-:W2:Y:S01]  /*e250*/  LDL.LU R224, [R1+0x68] ;  /* 0x0000680001e07983 */ /* 0x000ea20000300800 */
[----:B----4-:R-:W-:Y:S01]  /*e260*/  FMUL R2, R225, UR20 ;  /* 0x00000014e1027c20 */ /* 0x010fe20008400000 */
[----:B0-----:R-:W-:Y:S02]  /*e270*/  F2FP.SATFINITE.E5M2.F32.PACK_AB_MERGE_C R5, RZ, R0, RZ ;  /* 0x00000000ff05723e */ /* 0x001fe400048060ff */
[----:B------:R-:W4:Y:S01]  /*e280*/  LDL.LU R225, [R1+0x6c] ;  /* 0x00006c0001e17983 */ /* 0x000f220000300800 */
[----:B------:R-:W-:-:S03]  /*e290*/  FMUL R3, R226, UR20 ;  /* 0x00000014e2037c20 */ /* 0x000fc60008400000 */
[----:B------:R-:W4:Y:S01]  /*e2a0*/  LDL.LU R226, [R1+0x70] ;  /* 0x0000700001e27983 */ /* 0x000f220000300800 */
[----:B------:R-:W-:-:S03]  /*e2b0*/  FMUL R0, R227, UR20 ;  /* 0x00000014e3007c20 */ /* 0x000fc60008400000 */
[----:B------:R-:W4:Y:S01]  /*e2c0*/  LDL.LU R227, [R1+0x74] ;  /* 0x0000740001e37983 */ /* 0x000f220000300800 */
[C---:B------:R-:W-:Y:S02]  /*e2d0*/  ISETP.LT.OR P3, PT, R35.reuse, 0xd9, !P0 ;  /* 0x000000d92300780c */ /* 0x040fe40004761670 */
[C---:B------:R-:W-:Y:S02]  /*e2e0*/  ISETP.LT.OR P5, PT, R35.reuse, 0xe1, !P1 ;  /* 0x000000e12300780c */ /* 0x040fe40004fa1670 */
[C---:B------:R-:W-:Y:S02]  /*e2f0*/  ISETP.LT.OR P6, PT, R35.reuse, 0xe2, !P1 ;  /* 0x000000e22300780c */ /* 0x040fe40004fc1670 */
[----:B------:R-:W-:-:S07]  /*e300*/  ISETP.LT.OR P4, PT, R35, 0xe2, !P0 ;  /* 0x000000e22300780c */ /* 0x000fce0004781670 */
[----:B------:R-:W-:Y:S01]  /*e310*/  @!P3 STG.E.U8 desc[UR18][R26.64+0xd8], R11 ;  /* 0x0000d80b1a00b986 */ /* 0x000fe2000c101112 */
[----:B------:R-:W-:-:S03]  /*e320*/  ISETP.LT.OR P3, PT, R35, 0xe1, !P0 ;  /* 0x000000e12300780c */ /* 0x000fc60004761670 */
[----:B------:R0:W-:Y:S01]  /*e330*/  @!P5 STG.E.U8 desc[UR18][R24.64+0xe0], R7 ;  /* 0x0000e0071800d986 */ /* 0x0001e2000c101112 */
[----:B------:R-:W-:-:S03]  /*e340*/  ISETP.LT.OR P5, PT, R35, 0xe9, !P1 ;  /* 0x000000e92300780c */ /* 0x000fc60004fa1670 */
[----:B------:R1:W-:Y:S01]  /*e350*/  @!P6 STG.E.U8 desc[UR18][R24.64+0xe1], R9 ;  /* 0x0000e1091800e986 */ /* 0x0003e2000c101112 */
[----:B------:R-:W-:Y:S02]  /*e360*/  ISETP.LT.OR P6, PT, R35, 0xea, !P1 ;  /* 0x000000ea2300780c */ /* 0x000fe40004fc1670 */
[----:B------:R-:W-:Y:S01]  /*e370*/  F2FP.SATFINITE.E5M2.F32.PACK_AB_MERGE_C R13, RZ, R4, RZ ;  /* 0x00000004ff0d723e */ /* 0x000fe200048060ff */
[----:B------:R1:W-:Y:S01]  /*e380*/  @!P4 STG.E.U8 desc[UR18][R26.64+0xe1], R5 ;  /* 0x0000e1051a00c986 */ /* 0x0003e2000c101112 */
[----:B0-----:R-:W-:-:S03]  /*e390*/  F2FP.SATFINITE.E5M2.F32.PACK_AB_MERGE_C R7, RZ, R2, RZ ;  /* 0x00000002ff07723e */ /* 0x001fc600048060ff */
[----:B------:R-:W-:Y:S01]  /*e3a0*/  @!P3 STG.E.U8 desc[UR18][R26.64+0xe0], R13 ;  /* 0x0000e00d1a00b986 */ /* 0x000fe2000c101112 */
[----:B-1----:R-:W-:-:S03]  /*e3b0*/  F2FP.SATFINITE.E5M2.F32.PACK_AB_MERGE_C R9, RZ, R3, RZ ;  /* 0x00000003ff09723e */ /* 0x002fc600048060ff */
[----:B------:R0:W-:Y:S01]  /*e3c0*/  @!P5 STG.E.U8 desc[UR18][R24.64+0xe8], R7 ;  /* 0x0000e8071800d986 */ /* 0x0001e2000c101112 */
[C---:B------:R-:W-:Y:S02]  /*e3d0*/  ISETP.LT.OR P3, PT, R35.reuse, 0xe9, !P0 ;  /* 0x000000e92300780c */ /* 0x040fe40004761670 */
[C---:B------:R-:W-:Y:S01]  /*e3e0*/  ISETP.LT.OR P4, PT, R35.reuse, 0xea, !P0 ;  /* 0x000000ea2300780c */ /* 0x040fe20004781670 */
[----:B------:R1:W-:Y:S01]  /*e3f0*/  @!P6 STG.E.U8 desc[UR18][R24.64+0xe9], R9 ;  /* 0x0000e9091800e986 */ /* 0x0003e2000c101112 */
[C---:B------:R-:W-:Y:S01]  /*e400*/  ISETP.LT.OR P5, PT, R35.reuse, 0xf1, !P1 ;  /* 0x000000f12300780c */ /* 0x040fe20004fa1670 */
[----:B------:R-:W-:Y:S01]  /*e410*/  FMUL R2, R218, UR20 ;  /* 0x00000014da027c20 */ /* 0x000fe20008400000 */
[----:B------:R-:W-:Y:S02]  /*e420*/  ISETP.LT.OR P6, PT, R35, 0xf2, !P1 ;  /* 0x000000f22300780c */ /* 0x000fe40004fc1670 */
[----:B------:R-:W-:Y:S02]  /*e430*/  F2FP.SATFINITE.E5M2.F32.PACK_AB_MERGE_C R11, RZ, R0, RZ ;  /* 0x00000000ff0b723e */ /* 0x000fe400048060ff */
[----:B------:R-:W-:-:S03]  /*e440*/  F2FP.SATFINITE.E5M2.F32.PACK_AB_MERGE_C R5, RZ, R2, RZ ;  /* 0x00000002ff05723e */ /* 0x000fc600048060ff */
[----:B------:R-:W-:Y:S01]  /*e450*/  @!P3 STG.E.U8 desc[UR18][R26.64+0xe8], R11 ;  /* 0x0000e80b1a00b986 */ /* 0x000fe2000c101112 */
[----:B------:R-:W-:-:S03]  /*e460*/  ISETP.LT.OR P3, PT, R35, 0xf1, !P0 ;  /* 0x000000f12300780c */ /* 0x000fc60004761670 */
[----:B------:R-:W-:Y:S01]  /*e470*/  @!P4 STG.E.U8 desc[UR18][R26.64+0xe9], R5 ;  /* 0x0000e9051a00c986 */ /* 0x000fe2000c101112 */
[C---:B------:R-:W-:Y:S02]  /*e480*/  ISETP.LT.OR P4, PT, R35.reuse, 0xf9, !P1 ;  /* 0x000000f92300780c */ /* 0x040fe40004f81670 */
[----:B------:R-:W-:Y:S01]  /*e490*/  ISETP.LT.OR P1, PT, R35, 0xfa, !P1 ;  /* 0x000000fa2300780c */ /* 0x000fe20004f21670 */
[----:B------:R-:W-:-:S05]  /*e4a0*/  FMUL R0, R220, UR20 ;  /* 0x00000014dc007c20 */ /* 0x000fca0008400000 */
[----:B0-----:R-:W-:-:S05]  /*e4b0*/  F2FP.SATFINITE.E5M2.F32.PACK_AB_MERGE_C R7, RZ, R0, RZ ;  /* 0x00000000ff07723e */ /* 0x001fca00048060ff */
[----:B------:R0:W-:Y:S01]  /*e4c0*/  @!P5 STG.E.U8 desc[UR18][R24.64+0xf0], R7 ;  /* 0x0000f0071800d986 */ /* 0x0001e2000c101112 */
[----:B------:R-:W-:-:S05]  /*e4d0*/  FMUL R3, R221, UR20 ;  /* 0x00000014dd037c20 */ /* 0x000fca0008400000 */
[----:B-1----:R-:W-:Y:S02]  /*e4e0*/  F2FP.SATFINITE.E5M2.F32.PACK_AB_MERGE_C R9, RZ, R3, RZ ;  /* 0x00000003ff09723e */ /* 0x002fe400048060ff */
[----:B------:R-:W-:-:S03]  /*e4f0*/  ISETP.LT.OR P5, PT, R35, 0xf2, !P0 ;  /* 0x000000f22300780c */ /* 0x000fc600047a1670 */
[----:B------:R1:W-:Y:S01]  /*e500*/  @!P6 STG.E.U8 desc[UR18][R24.64+0xf1], R9 ;  /* 0x0000f1091800e986 */ /* 0x0003e2000c101112 */
[C---:B------:R-:W-:Y:S02]  /*e510*/  ISETP.LT.OR P6, PT, R35.reuse, 0xf9, !P0 ;  /* 0x000000f92300780c */ /* 0x040fe400047c1670 */
[----:B------:R-:W-:Y:S01]  /*e520*/  ISETP.LT.OR P0, PT, R35, 0xfa, !P0 ;  /* 0x000000fa2300780c */ /* 0x000fe20004701670 */
[----:B------:R-:W-:-:S05]  /*e530*/  FMUL R0, R223, UR20 ;  /* 0x00000014df007c20 */ /* 0x000fca0008400000 */
[----:B------:R-:W-:-:S05]  /*e540*/  F2FP.SATFINITE.E5M2.F32.PACK_AB_MERGE_C R13, RZ, R0, RZ ;  /* 0x00000000ff0d723e */ /* 0x000fca00048060ff */
[----:B------:R0:W-:Y:S01]  /*e550*/  @!P3 STG.E.U8 desc[UR18][R26.64+0xf0], R13 ;  /* 0x0000f00d1a00b986 */ /* 0x0001e2000c101112 */
[----:B---3--:R-:W-:Y:S01]  /*e560*/  FMUL R0, R222, UR20 ;  /* 0x00000014de007c20 */ /* 0x008fe20008400000 */
[----:B--2---:R-:W-:Y:S01]  /*e570*/  FMUL R2, R224, UR20 ;  /* 0x00000014e0027c20 */ /* 0x004fe20008400000 */
[----:B----4-:R-:W-:-:S03]  /*e580*/  FMUL R3, R225, UR20 ;  /* 0x00000014e1037c20 */ /* 0x010fc60008400000 */
[----:B0-----:R-:W-:Y:S01]  /*e590*/  F2FP.SATFINITE.E5M2.F32.PACK_AB_MERGE_C R7, RZ, R0, RZ ;  /* 0x00000000ff07723e */ /* 0x001fe200048060ff */
[----:B------:R-:W-:Y:S01]  /*e5a0*/  FMUL R4, R226, UR20 ;  /* 0x00000014e2047c20 */ /* 0x000fe20008400000 */
[----:B------:R-:W-:Y:S01]  /*e5b0*/  FMUL R5, R227, UR20 ;  /* 0x00000014e3057c20 */ /* 0x000fe20008400000 */
[----:B-1----:R-:W-:Y:S02]  /*e5c0*/  F2FP.SATFINITE.E5M2.F32.PACK_AB_MERGE_C R9, RZ, R2, RZ ;  /* 0x00000002ff09723e */ /* 0x002fe400048060ff */
[----:B------:R-:W-:Y:S02]  /*e5d0*/  F2FP.SATFINITE.E5M2.F32.PACK_AB_MERGE_C R3, RZ, R3, RZ ;  /* 0x00000003ff03723e */ /* 0x000fe400048060ff */
[----:B------:R-:W-:Y:S02]  /*e5e0*/  F2FP.SATFINITE.E5M2.F32.PACK_AB_MERGE_C R11, RZ, R4, RZ ;  /* 0x00000004ff0b723e */ /* 0x000fe400048060ff */
[----:B------:R-:W-:Y:S01]  /*e5f0*/  F2FP.SATFINITE.E5M2.F32.PACK_AB_MERGE_C R5, RZ, R5, RZ ;  /* 0x00000005ff05723e */ /* 0x000fe200048060ff */
[----:B------:R0:W-:Y:S04]  /*e600*/  @!P5 STG.E.U8 desc[UR18][R26.64+0xf1], R7 ;  /* 0x0000f1071a00d986 */ /* 0x0001e8000c101112 */
[----:B------:R0:W-:Y:S04]  /*e610*/  @!P4 STG.E.U8 desc[UR18][R24.64+0xf8], R9 ;  /* 0x0000f8091800c986 */ /* 0x0001e8000c101112 */
[----:B------:R0:W-:Y:S04]  /*e620*/  @!P1 STG.E.U8 desc[UR18][R24.64+0xf9], R3 ;  /* 0x0000f90318009986 */ /* 0x0001e8000c101112 */
[----:B------:R0:W-:Y:S04]  /*e630*/  @!P6 STG.E.U8 desc[UR18][R26.64+0xf8], R11 ;  /* 0x0000f80b1a00e986 */ /* 0x0001e8000c101112 */
[----:B------:R0:W-:Y:S02]  /*e640*/  @!P0 STG.E.U8 desc[UR18][R26.64+0xf9], R5 ;  /* 0x0000f9051a008986 */ /* 0x0001e4000c101112 */
.L_x_296:
[----:B------:R-:W-:Y:S05]  /*e650*/  BSYNC B0 ;  /* 0x0000000000007941 */ /* 0x000fea0003800000 */
.L_x_38:
[----:B0-----:R-:W2:Y:S04]  /*e660*/  LDL.LU R3, [R1+0x80] ;  /* 0x0000800001037983 */ /* 0x001ea80000300800 */
[----:B-----5:R-:W2:Y:S01]  /*e670*/  LDL.LU R2, [R1+0x84] ;  /* 0x0000840001027983 */ /* 0x020ea20000300800 */
[----:B------:R-:W-:Y:S01]  /*e680*/  ULDC UR6, c[0x0][0xc] ;  /* 0x0000030000067ab9 */ /* 0x000fe20000000800 */
[----:B------:R-:W-:Y:S01]  /*e690*/  ULDC UR7, c[0x0][0x10] ;  /* 0x0000040000077ab9 */ /* 0x000fe20000000800 */
[----:B------:R-:W2:Y:S01]  /*e6a0*/  LDC R5, c[0x0][0x14] ;  /* 0x00000500ff057b82 */ /* 0x000ea20000000800 */
[----:B------:R-:W-:Y:S01]  /*e6b0*/  UIMAD.WIDE.U32 UR6, UR6, UR7, URZ ;  /* 0x00000007060672a5 */ /* 0x000fe2000f8e003f */
[----:B------:R-:W-:Y:S01]  /*e6c0*/  PRMT R0, RZ, 0x7610, R0 ;  /* 0x00007610ff007816 */ /* 0x000fe20000000000 */
[----:B------:R-:W-:-:S04]  /*e6d0*/  UMOV UR23, 0xffffffff ;  /* 0xffffffff00177882 */ /* 0x000fc80000000000 */
[----:B--2---:R-:W-:-:S04]  /*e6e0*/  IMAD.WIDE.U32 R2, R5, UR6, R2 ;  /* 0x0000000605027c25 */ /* 0x004fc8000f8e0002 */
[----:B------:R-:W-:Y:S01]  /*e6f0*/  IMAD R5, R5, UR7, RZ ;  /* 0x0000000705057c24 */ /* 0x000fe2000f8e02ff */
[----:B------:R-:W-:Y:S01]  /*e700*/  ULDC.64 UR6, c[0x0][0x650] ;  /* 0x0001940000067ab9 */ /* 0x000fe20000000a00 */
[----:B------:R-:W-:Y:S01]  /*e710*/  IMAD.MOV.U32 R19, RZ, RZ, R2 ;  /* 0x000000ffff137224 */ /* 0x000fe200078e0002 */
[----:B------:R-:W-:Y:S01]  /*e720*/  ISETP.GE.U32.AND P0, PT, R2, UR6, PT ;  /* 0x0000000602007c0c */ /* 0x000fe2000bf06070 */
[----:B------:R-:W-:Y:S02]  /*e730*/  IMAD.IADD R22, R3, 0x1, R5 ;  /* 0x0000000103167824 */ /* 0x000fe400078e0205 */
[----:B------:R-:W-:-:S03]  /*e740*/  IMAD.MOV.U32 R2, RZ, RZ, -0x1 ;  /* 0xffffffffff027424 */ /* 0x000fc600078e00ff */
[----:B------:R0:W-:Y:S01]  /*e750*/  STL [R1+0x80], R22 ;  /* 0x0000801601007387 */ /* 0x0001e20000100800 */
[----:B------:R-:W-:-:S03]  /*e760*/  ISETP.GE.U32.AND.EX P0, PT, R22, UR7, PT, P0 ;  /* 0x0000000716007c0c */ /* 0x000fc6000bf06100 */
[----:B------:R0:W-:Y:S04]  /*e770*/  STL [R1+0x84], R19 ;  /* 0x0000841301007387 */ /* 0x0001e80000100800 */
[----:B------:R0:W-:Y:S06]  /*e780*/  STL [R1+0x88], R2 ;  /* 0x0000880201007387 */ /* 0x0001ec0000100800 */
[----:B------:R-:W-:Y:S05]  /*e790*/  @P0 BRA `(.L_x_297) ;  /* 0x00000004006c0947 */ /* 0x000fea0003800000 */
[----:B------:R-:W2:Y:S01]  /*e7a0*/  S2R R14, SR_CTAID.X ;  /* 0x00000000000e7919 */ /* 0x000ea20000002500 */
[----:B------:R-:W5:Y:S01]  /*e7b0*/  LDC.64 R8, c[0x0][0x628] ;  /* 0x00018a00ff087b82 */ /* 0x000f620000000a00 */
[----:B------:R-:W-:Y:S01]  /*e7c0*/  ULDC UR6, c[0x0][0x150] ;  /* 0x0000540000067ab9 */ /* 0x000fe20000000800 */
[----:B------:R-:W-:Y:S01]  /*e7d0*/  IMAD.MOV.U32 R6, RZ, RZ, R19 ;  /* 0x000000ffff067224 */ /* 0x000fe200078e0013 */
[----:B------:R-:W0:Y:S01]  /*e7e0*/  S2R R16, SR_CTAID.Y ;  /* 0x0000000000107919 */ /* 0x000e220000002600 */
[----:B------:R-:W-:-:S04]  /*e7f0*/  IMAD.MOV.U32 R7, RZ, RZ, R22 ;  /* 0x000000ffff077224 */ /* 0x000fc800078e0016 */
[----:B------:R-:W0:Y:S08]  /*e800*/  LDC R17, c[0x0][0x144] ;  /* 0x00005100ff117b82 */ /* 0x000e300000000800 */
[----:B------:R-:W0:Y:S08]  /*e810*/  LDC R10, c[0x0][0x630] ;  /* 0x00018c00ff0a7b82 */ /* 0x000e300000000800 */
[----:B------:R-:W0:Y:S01]  /*e820*/  LDC.64 R12, c[0x0][0x620] ;  /* 0x00018800ff0c7b82 */ /* 0x000e220000000a00 */
[----:B-----5:R-:W-:-:S04]  /*e830*/  ISETP.NE.U32.AND P0, PT, R8, RZ, PT ;  /* 0x000000ff0800720c */ /* 0x020fc80003f05070 */
[----:B------:R-:W-:Y:S02]  /*e840*/  ISETP.NE.AND.EX P0, PT, R9, RZ, PT, P0 ;  /* 0x000000ff0900720c */ /* 0x000fe40003f05300 */
[----:B--2---:R-:W-:-:S05]  /*e850*/  I2FP.F32.U32 R0, R14 ;  /* 0x0000000e00007245 */ /* 0x004fca0000201000 */
[----:B------:R-:W-:-:S04]  /*e860*/  FMUL R0, R0, UR6 ;  /* 0x0000000600007c20 */ /* 0x000fc80008400000 */
[----:B------:R2:W0:Y:S02]  /*e870*/  F2I.U32.TRUNC.NTZ R15, R0 ;  /* 0x00000000000f7305 */ /* 0x000424000020f000 */
[----:B------:R-:W-:Y:S05]  /*e880*/  @!P0 BRA `(.L_x_298) ;  /* 0x0000000000288947 */ /* 0x000fea0003800000 */
[----:B--2---:R-:W2:Y:S02]  /*e890*/  LDC R0, c[0x0][0x634] ;  /* 0x00018d00ff007b82 */ /* 0x004ea40000000800 */
[----:B--2---:R-:W-:-:S05]  /*e8a0*/  IADD3 R7, P0, R19, R0, RZ ;  /* 0x0000000013077210 */ /* 0x004fca0007f1e0ff */
[----:B------:R-:W-:-:S04]  /*e8b0*/  IMAD.X R11, RZ, RZ, R22, P0 ;  /* 0x000000ffff0b7224 */ /* 0x000fc800000e0616 */
[----:B0-----:R-:W-:-:S04]  /*e8c0*/  IMAD.WIDE.U32 R2, R11, R8, RZ ;  /* 0x000000080b027225 */ /* 0x001fc800078e00ff */
[----:B------:R-:W-:-:S04]  /*e8d0*/  IMAD.WIDE.U32 R4, P0, R7, R9, R2 ;  /* 0x0000000907047225 */ /* 0x000fc80007800002 */
[----:B------:R-:W-:-:S04]  /*e8e0*/  IMAD.WIDE.U32 R2, R7, R8, RZ ;  /* 0x0000000807027225 */ /* 0x000fc800078e00ff */
[----:B------:R-:W-:Y:S01]  /*e8f0*/  IMAD.X R7, RZ, RZ, RZ, P0 ;  /* 0x000000ffff077224 */ /* 0x000fe200000e06ff */
[----:B------:R-:W-:Y:S01]  /*e900*/  IADD3 RZ, P0, R3, R4, RZ ;  /* 0x0000000403ff7210 */ /* 0x000fe20007f1e0ff */
[----:B------:R-:W-:-:S04]  /*e910*/  IMAD.MOV.U32 R6, RZ, RZ, R5 ;  /* 0x000000ffff067224 */ /* 0x000fc800078e0005 */
[----:B------:R-:W-:-:S08]  /*e920*/  IMAD.WIDE.U32.X R6, R11, R9, R6, P0 ;  /* 0x000000090b067225 */ /* 0x000fd000000e0406 */
.L_x_298:
[-CC-:B0-----:R-:W-:Y:S01]  /*e930*/  SHF.R.U64 R24, R6, R10.reuse, R7.reuse ;  /* 0x0000000a06187219 */ /* 0x181fe20000001207 */
[----:B------:R-:W0:Y:S01]  /*e940*/  LDC.64 R20, c[0x0][0x640] ;  /* 0x00019000ff147b82 */ /* 0x000e220000000a00 */
[----:B--2---:R-:W-:Y:S01]  /*e950*/  SHF.R.U32.HI R0, RZ, R10, R7 ;  /* 0x0000000aff007219 */ /* 0x004fe20000011607 */
[----:B------:R-:W-:Y:S01]  /*e960*/  IMAD.MOV.U32 R2, RZ, RZ, R19 ;  /* 0x000000ffff027224 */ /* 0x000fe200078e0013 */
[----:B------:R-:W-:Y:S01]  /*e970*/  IADD3 R5, P0, RZ, -R24, RZ ;  /* 0x80000018ff057210 */ /* 0x000fe20007f1e0ff */
[----:B------:R-:W-:Y:S01]  /*e980*/  IMAD.MOV R15, RZ, RZ, -R15 ;  /* 0x000000ffff0f7224 */ /* 0x000fe200078e0a0f */
[----:B------:R-:W-:Y:S01]  /*e990*/  ULDC UR6, c[0x0][0x154] ;  /* 0x0000550000067ab9 */ /* 0x000fe20000000800 */
[----:B------:R-:W-:Y:S02]  /*e9a0*/  IMAD.MOV.U32 R7, RZ, RZ, 0x1 ;  /* 0x00000001ff077424 */ /* 0x000fe400078e00ff */
[----:B------:R-:W2:Y:S01]  /*e9b0*/  LDC R4, c[0x0][0x618] ;  /* 0x00018600ff047b82 */ /* 0x000ea20000000800 */
[----:B------:R-:W-:-:S02]  /*e9c0*/  IMAD.X R3, RZ, RZ, ~R0, P0 ;  /* 0x000000ffff037224 */ /* 0x000fc400000e0e00 */
[----:B------:R-:W-:Y:S02]  /*e9d0*/  IMAD R15, R17, R15, R14 ;  /* 0x0000000f110f7224 */ /* 0x000fe400078e020e */
[-C--:B------:R-:W-:Y:S02]  /*e9e0*/  IMAD R0, R3, R12.reuse, RZ ;  /* 0x0000000c03007224 */ /* 0x080fe400078e02ff */
[----:B------:R-:W-:Y:S01]  /*e9f0*/  IMAD.MOV.U32 R3, RZ, RZ, R22 ;  /* 0x000000ffff037224 */ /* 0x000fe200078e0016 */
[----:B------:R-:W5:Y:S01]  /*ea00*/  LDC R6, c[0x0][0x608] ;  /* 0x00018200ff067b82 */ /* 0x000f620000000800 */
[----:B------:R-:W-:-:S04]  /*ea10*/  IMAD.WIDE.U32 R2, R5, R12, R2 ;  /* 0x0000000c05027225 */ /* 0x000fc800078e0002 */
[----:B------:R-:W-:-:S03]  /*ea20*/  IMAD R5, R5, R13, R0 ;  /* 0x0000000d05057224 */ /* 0x000fc600078e0200 */
[----:B------:R-:W1:Y:S01]  /*ea30*/  LDC R18, c[0x0][0x658] ;  /* 0x00019600ff127b82 */ /* 0x000e620000000800 */
[----:B------:R-:W-:Y:S01]  /*ea40*/  I2FP.F32.U32 R0, R16 ;  /* 0x0000001000007245 */ /* 0x000fe20000201000 */
[----:B------:R-:W-:Y:S01]  /*ea50*/  IMAD.IADD R3, R3, 0x1, R5 ;  /* 0x0000000103037824 */ /* 0x000fe200078e0205 */
[----:B0-----:R-:W-:Y:S01]  /*ea60*/  ISETP.NE.U32.AND P0, PT, R20, RZ, PT ;  /* 0x000000ff1400720c */ /* 0x001fe20003f05070 */
[----:B------:R-:W-:Y:S02]  /*ea70*/  IMAD.MOV.U32 R5, RZ, RZ, -0x1 ;  /* 0xffffffffff057424 */ /* 0x000fe400078e00ff */
[----:B------:R-:W-:Y:S02]  /*ea80*/  FMUL R0, R0, UR6 ;  /* 0x0000000600007c20 */ /* 0x000fe40008400000 */
[----:B------:R-:W0:Y:S01]  /*ea90*/  LDC R13, c[0x0][0x148] ;  /* 0x00005200ff0d7b82 */ /* 0x000e220000000800 */
[----:B--2---:R-:W-:Y:S01]  /*eaa0*/  SHF.R.U64 R10, R2, R4, R3 ;  /* 0x00000004020a7219 */ /* 0x004fe20000001203 */
[----:B------:R2:W0:Y:S01]  /*eab0*/  F2I.U32.TRUNC.NTZ R12, R0 ;  /* 0x00000000000c7305 */ /* 0x000422000020f000 */
[----:B------:R-:W-:-:S02]  /*eac0*/  ISETP.NE.AND.EX P0, PT, R21, RZ, PT, P0 ;  /* 0x000000ff1500720c */ /* 0x000fc40003f05300 */
[----:B------:R-:W-:-:S03]  /*ead0*/  SHF.R.U32.HI R3, RZ, R4, R3 ;  /* 0x00000004ff037219 */ /* 0x000fc60000011603 */
[----:B------:R-:W0:Y:S01]  /*eae0*/  LDC R14, c[0x0][0x600] ;  /* 0x00018000ff0e7b82 */ /* 0x000e220000000800 */
[-CC-:B-----5:R-:W-:Y:S02]  /*eaf0*/  SHF.R.U64 R8, R10, R6.reuse, R3.reuse ;  /* 0x000000060a087219 */ /* 0x1a0fe40000001203 */
[----:B------:R-:W-:-:S05]  /*eb00*/  SHF.R.U32.HI R3, RZ, R6, R3 ;  /* 0x00000006ff037219 */ /* 0x000fca0000011603 */
[----:B------:R-:W0:Y:S01]  /*eb10*/  LDC R19, c[0x0][0x648] ;  /* 0x00019200ff137b82 */ /* 0x000e220000000800 */
[-CC-:B-1----:R-:W-:Y:S02]  /*eb20*/  SHF.R.U64 R11, R8, R18.reuse, R3.reuse ;  /* 0x00000012080b7219 */ /* 0x182fe40000001203 */
[-C--:B------:R-:W-:Y:S02]  /*eb30*/  SHF.L.U32 R5, R5, R18.reuse, RZ ;  /* 0x0000001205057219 */ /* 0x080fe400000006ff */
[-C--:B------:R-:W-:Y:S01]  /*eb40*/  SHF.R.U32.HI R3, RZ, R18.reuse, R3 ;  /* 0x00000012ff037219 */ /* 0x080fe20000011603 */
[----:B------:R-:W-:Y:S01]  /*eb50*/  IMAD.MOV.U32 R2, RZ, RZ, R11 ;  /* 0x000000ffff027224 */ /* 0x000fe200078e000b */
[----:B------:R-:W-:Y:S01]  /*eb60*/  SHF.L.U32 R34, R7, R18, RZ ;  /* 0x0000001207227219 */ /* 0x000fe200000006ff */
[----:B------:R-:W1:Y:S01]  /*eb70*/  LDC R22, c[0x0][0x638] ;  /* 0x00018e00ff167b82 */ /* 0x000e620000000800 */
[----:B------:R-:W-:-:S07]  /*eb80*/  LOP3.LUT R17, RZ, R5, RZ, 0x33, !PT ;  /* 0x00000005ff117212 */ /* 0x000fce00078e33ff */
[----:B------:R-:W0:Y:S01]  /*eb90*/  LDC R23, c[0x0][0x610] ;  /* 0x00018400ff177b82 */ /* 0x000e220000000800 */
[----:B--2---:R-:W-:Y:S05]  /*eba0*/  @!P0 BRA `(.L_x_299) ;  /* 0x0000000000288947 */ /* 0x004fea0003800000 */
[----:B------:R-:W2:Y:S02]  /*ebb0*/  LDC R0, c[0x0][0x64c] ;  /* 0x00019300ff007b82 */ /* 0x000ea40000000800 */
[----:B--2---:R-:W-:-:S05]  /*ebc0*/  IADD3 R7, P0, R11, R0, RZ ;  /* 0x000000000b077210 */ /* 0x004fca0007f1e0ff */
        /* <DEDUP_REMOVED lines=8> */
.L_x_299:
[----:B0-----:R-:W-:Y:S01]  /*ec50*/  SHF.R.U64 R0, R2, R19, R3 ;  /* 0x0000001302007219 */ /* 0x001fe20000001203 */
[----:B------:R-:W-:Y:S01]  /*ec60*/  VIADD R3, R14, 0xffffffff ;  /* 0xffffffff0e037836 */ /* 0x000fe20000000000 */
[----:B------:R-:W-:Y:S01]  /*ec70*/  LOP3.LUT R5, R8, R17, RZ, 0xc0, !PT ;  /* 0x0000001108057212 */ /* 0x000fe200078ec0ff */
[----:B------:R-:W-:Y:S01]  /*ec80*/  IMAD.MOV R12, RZ, RZ, -R12 ;  /* 0x000000ffff0c7224 */ /* 0x000fe200078e0a0c */
[----:B------:R-:W-:Y:S01]  /*ec90*/  R2UR UR23, R24 ;  /* 0x00000000181772ca */ /* 0x000fe200000e0000 */
[----:B------:R-:W-:Y:S01]  /*eca0*/  IMAD.MOV R2, RZ, RZ, -R0 ;  /* 0x000000ffff027224 */ /* 0x000fe200078e0a00 */
[----:B------:R-:W-:Y:S01]  /*ecb0*/  LOP3.LUT R3, R10, R3, RZ, 0xc0, !PT ;  /* 0x000000030a037212 */ /* 0x000fe200078ec0ff */
[----:B------:R-:W-:Y:S02]  /*ecc0*/  IMAD R34, R34, R0, R5 ;  /* 0x0000000022227224 */ /* 0x000fe400078e0205 */
[----:B------:R-:W-:Y:S02]  /*ecd0*/  @P2 IMAD R15, R13, R12, R16 ;  /* 0x0000000c0d0f2224 */ /* 0x000fe400078e0210 */
[----:B-1----:R-:W-:-:S02]  /*ece0*/  IMAD R0, R2, R22, R11 ;  /* 0x0000001602007224 */ /* 0x002fc400078e020b */
[----:B------:R-:W-:Y:S02]  /*ecf0*/  IMAD R34, R34, R23, R15 ;  /* 0x0000001722227224 */ /* 0x000fe400078e020f */
[----:B------:R-:W-:Y:S02]  /*ed00*/  IMAD R3, R0, R14, R3 ;  /* 0x0000000e00037224 */ /* 0x000fe400078e0203 */
[----:B------:R-:W-:-:S03]  /*ed10*/  IMAD.MOV.U32 R0, RZ, RZ, 0x1 ;  /* 0x00000001ff007424 */ /* 0x000fc600078e00ff */
[----:B------:R-:W-:Y:S02]  /*ed20*/  SEL R2, R3, R34, !P2 ;  /* 0x0000002203027207 */ /* 0x000fe40005000000 */
[----:B------:R-:W-:-:S03]  /*ed30*/  SEL R34, R34, R3, !P2 ;  /* 0x0000000322227207 */ /* 0x000fc60005000000 */
[----:B------:R2:W-:Y:S04]  /*ed40*/  STL [R1+0x88], R2 ;  /* 0x0000880201007387 */ /* 0x0005e80000100800 */
.L_x_297:
[----:B------:R0:W-:Y:S01]  /*ed50*/  STL [R1+0x8c], R34 ;  /* 0x00008c2201007387 */ /* 0x0001e20000100800 */
[----:B------:R-:W-:-:S13]  /*ed60*/  LOP3.LUT P0, RZ, R0, 0xff, RZ, 0xc0, !PT ;  /* 0x000000ff00ff7812 */ /* 0x000fda000780c0ff */
[----:B0-----:R-:W-:Y:S05]  /*ed70*/  @P0 BRA `(.L_x_300) ;  /* 0xffffff2400d80947 */ /* 0x001fea000383ffff */
[----:B------:R-:W-:Y:S05]  /*ed80*/  EXIT ;  /* 0x000000000000794d */ /* 0x000fea0003800000 */
.L_x_8:
[----:B------:R-:W2:Y:S01]  /*ed90*/  LDL R22, [R1+0x84] ;  /* 0x0000840001167983 */ /* 0x000ea20000100800 */
[----:B------:R-:W-:-:S03]  /*eda0*/  ULDC.64 UR4, c[0x0][0x650] ;  /* 0x0001940000047ab9 */ /* 0x000fc60000000a00 */
[----:B0-----:R-:W3:Y:S01]  /*edb0*/  LDL R23, [R1+0x80] ;  /* 0x0000800001177983 */ /* 0x001ee20000100800 */
[----:B------:R-:W-:Y:S01]  /*edc0*/  PRMT R4, RZ, 0x7610, R4 ;  /* 0x00007610ff047816 */ /* 0x000fe20000000004 */
[----:B------:R-:W-:Y:S02]  /*edd0*/  IMAD.MOV.U32 R5, RZ, RZ, -0x1 ;  /* 0xffffffffff057424 */ /* 0x000fe400078e00ff */
[----:B------:R-:W-:Y:S02]  /*ede0*/  IMAD.MOV.U32 R7, RZ, RZ, -0x1 ;  /* 0xffffffffff077424 */ /* 0x000fe400078e00ff */
[----:B------:R-:W-:Y:S01]  /*edf0*/  IMAD.MOV.U32 R6, RZ, RZ, -0x1 ;  /* 0xffffffffff067424 */ /* 0x000fe200078e00ff */
[----:B--2---:R-:W-:-:S04]  /*ee00*/  ISETP.GE.U32.AND P0, PT, R22, UR4, PT ;  /* 0x0000000416007c0c */ /* 0x004fc8000bf06070 */
[----:B---3--:R-:W-:-:S13]  /*ee10*/  ISETP.GE.U32.AND.EX P0, PT, R23, UR5, PT, P0 ;  /* 0x0000000517007c0c */ /* 0x008fda000bf06100 */
[----:B------:R-:W-:Y:S05]  /*ee20*/  @P0 BRA `(.L_x_301) ;  /* 0x00000004002c0947 */ /* 0x000fea0003800000 */
[----:B------:R-:W0:Y:S01]  /*ee30*/  LDC.64 R14, c[0x0][0x628] ;  /* 0x00018a00ff0e7b82 */ /* 0x000e220000000a00 */
[----:B------:R-:W-:Y:S02]  /*ee40*/  IMAD.MOV.U32 R8, RZ, RZ, R22 ;  /* 0x000000ffff087224 */ /* 0x000fe400078e0016 */
[----:B------:R-:W-:-:S05]  /*ee50*/  IMAD.MOV.U32 R9, RZ, RZ, R23 ;  /* 0x000000ffff097224 */ /* 0x000fca00078e0017 */
[----:B------:R-:W1:Y:S08]  /*ee60*/  LDC R10, c[0x0][0x630] ;  /* 0x00018c00ff0a7b82 */ /* 0x000e700000000800 */
[----:B------:R-:W2:Y:S01]  /*ee70*/  LDC.64 R16, c[0x0][0x620] ;  /* 0x00018800ff107b82 */ /* 0x000ea20000000a00 */
[----:B0-----:R-:W-:-:S04]  /*ee80*/  ISETP.NE.U32.AND P0, PT, R14, RZ, PT ;  /* 0x000000ff0e00720c */ /* 0x001fc80003f05070 */
[----:B------:R-:W-:-:S13]  /*ee90*/  ISETP.NE.AND.EX P0, PT, R15, RZ, PT, P0 ;  /* 0x000000ff0f00720c */ /* 0x000fda0003f05300 */
[----:B-12---:R-:W-:Y:S05]  /*eea0*/  @!P0 BRA `(.L_x_302) ;  /* 0x0000000000288947 */ /* 0x006fea0003800000 */
[----:B------:R-:W0:Y:S02]  /*eeb0*/  LDC R4, c[0x0][0x634] ;  /* 0x00018d00ff047b82 */ /* 0x000e240000000800 */
[----:B0-----:R-:W-:-:S05]  /*eec0*/  IADD3 R9, P0, R22, R4, RZ ;  /* 0x0000000416097210 */ /* 0x001fca0007f1e0ff */
        /* <DEDUP_REMOVED lines=8> */
.L_x_302:
[----:B------:R-:W0:Y:S01]  /*ef50*/  LDC.64 R20, c[0x0][0x640] ;  /* 0x00019000ff147b82 */ /* 0x000e220000000a00 */
[-CC-:B------:R-:W-:Y:S02]  /*ef60*/  SHF.R.U64 R14, R8, R10.reuse, R9.reuse ;  /* 0x0000000a080e7219 */ /* 0x180fe40000001209 */
[----:B------:R-:W-:Y:S02]  /*ef70*/  SHF.R.U32.HI R4, RZ, R10, R9 ;  /* 0x0000000aff047219 */ /* 0x000fe40000011609 */
[----:B------:R-:W-:-:S03]  /*ef80*/  IADD3 R7, P0, RZ, -R14, RZ ;  /* 0x8000000eff077210 */ /* 0x000fc60007f1e0ff */
[----:B------:R-:W1:Y:S02]  /*ef90*/  LDC R8, c[0x0][0x618] ;  /* 0x00018600ff087b82 */ /* 0x000e640000000800 */
[----:B------:R-:W-:Y:S02]  /*efa0*/  IMAD.X R5, RZ, RZ, ~R4, P0 ;  /* 0x000000ffff057224 */ /* 0x000fe400000e0e04 */
[----:B------:R-:W-:Y:S02]  /*efb0*/  IMAD.MOV.U32 R4, RZ, RZ, R22 ;  /* 0x000000ffff047224 */ /* 0x000fe400078e0016 */
[-C--:B------:R-:W-:Y:S02]  /*efc0*/  IMAD R6, R5, R16.reuse, RZ ;  /* 0x0000001005067224 */ /* 0x080fe400078e02ff */
[----:B------:R-:W2:Y:S01]  /*efd0*/  LDC R18, c[0x0][0x608] ;  /* 0x00018200ff127b82 */ /* 0x000ea20000000800 */
[----:B------:R-:W-:Y:S02]  /*efe0*/  IMAD.MOV.U32 R5, RZ, RZ, R23 ;  /* 0x000000ffff057224 */ /* 0x000fe400078e0017 */
[----:B------:R-:W-:-:S05]  /*eff0*/  IMAD.WIDE.U32 R4, R7, R16, R4 ;  /* 0x0000001007047225 */ /* 0x000fca00078e0004 */
[----:B------:R-:W3:Y:S01]  /*f000*/  LDC R19, c[0x0][0x658] ;  /* 0x00019600ff137b82 */ /* 0x000ee20000000800 */
[----:B------:R-:W-:Y:S01]  /*f010*/  IMAD R7, R7, R17, R6 ;  /* 0x0000001107077224 */ /* 0x000fe200078e0206 */
[----:B0-----:R-:W-:Y:S01]  /*f020*/  ISETP.NE.U32.AND P0, PT, R20, RZ, PT ;  /* 0x000000ff1400720c */ /* 0x001fe20003f05070 */
[----:B------:R-:W-:Y:S02]  /*f030*/  IMAD.MOV.U32 R6, RZ, RZ, -0x1 ;  /* 0xffffffffff067424 */ /* 0x000fe400078e00ff */
[----:B------:R-:W-:Y:S01]  /*f040*/  IMAD.IADD R5, R5, 0x1, R7 ;  /* 0x0000000105057824 */ /* 0x000fe200078e0207 */
[----:B------:R-:W-:Y:S02]  /*f050*/  ISETP.NE.AND.EX P0, PT, R21, RZ, PT, P0 ;  /* 0x000000ff1500720c */ /* 0x000fe40003f05300 */
[----:B------:R-:W0:Y:S02]  /*f060*/  LDC R17, c[0x0][0x600] ;  /* 0x00018000ff117b82 */ /* 0x000e240000000800 */
[----:B-1----:R-:W-:-:S02]  /*f070*/  SHF.R.U64 R10, R4, R8, R5 ;  /* 0x00000008040a7219 */ /* 0x002fc40000001205 */
[----:B------:R-:W-:-:S04]  /*f080*/  SHF.R.U32.HI R5, RZ, R8, R5 ;  /* 0x00000008ff057219 */ /* 0x000fc80000011605 */
[----:B------:R-:W1:Y:S01]  /*f090*/  LDC R22, c[0x0][0x648] ;  /* 0x00019200ff167b82 */ /* 0x000e620000000800 */
[-CC-:B--2---:R-:W-:Y:S02]  /*f0a0*/  SHF.R.U64 R15, R10, R18.reuse, R5.reuse ;  /* 0x000000120a0f7219 */ /* 0x184fe40000001205 */
[----:B------:R-:W-:Y:S01]  /*f0b0*/  SHF.R.U32.HI R4, RZ, R18, R5 ;  /* 0x00000012ff047219 */ /* 0x000fe20000011605 */
[----:B------:R-:W-:-:S04]  /*f0c0*/  IMAD.MOV.U32 R18, RZ, RZ, 0x1 ;  /* 0x00000001ff127424 */ /* 0x000fc800078e00ff */
[----:B------:R-:W2:Y:S01]  /*f0d0*/  LDC R23, c[0x0][0x638] ;  /* 0x00018e00ff177b82 */ /* 0x000ea20000000800 */
[-CC-:B---3--:R-:W-:Y:S02]  /*f0e0*/  SHF.R.U64 R16, R15, R19.reuse, R4.reuse ;  /* 0x000000130f107219 */ /* 0x188fe40000001204 */
[-C--:B------:R-:W-:Y:S02]  /*f0f0*/  SHF.L.U32 R6, R6, R19.reuse, RZ ;  /* 0x0000001306067219 */ /* 0x080fe400000006ff */
[----:B------:R-:W-:Y:S01]  /*f100*/  SHF.R.U32.HI R5, RZ, R19, R4 ;  /* 0x00000013ff057219 */ /* 0x000fe20000011604 */
[----:B------:R-:W-:Y:S01]  /*f110*/  IMAD.MOV.U32 R4, RZ, RZ, R16 ;  /* 0x000000ffff047224 */ /* 0x000fe200078e0010 */
[----:B------:R-:W-:Y:S01]  /*f120*/  LOP3.LUT R24, RZ, R6, RZ, 0x33, !PT ;  /* 0x00000006ff187212 */ /* 0x000fe200078e33ff */
[----:B------:R-:W3:Y:S01]  /*f130*/  LDC R25, c[0x0][0x610] ;  /* 0x00018400ff197b82 */ /* 0x000ee20000000800 */
[----:B------:R-:W-:Y:S05]  /*f140*/  @!P0 BRA `(.L_x_303) ;  /* 0x0000000000288947 */ /* 0x000fea0003800000 */
        /* <DEDUP_REMOVED lines=10> */
.L_x_303:
[----:B-1----:R-:W-:Y:S01]  /*f1f0*/  SHF.R.U64 R4, R4, R22, R5 ;  /* 0x0000001604047219 */ /* 0x002fe20000001205 */
[----:B0-----:R-:W-:Y:S01]  /*f200*/  VIADD R7, R17, 0xffffffff ;  /* 0xffffffff11077836 */ /* 0x001fe20000000000 */
[----:B------:R-:W-:Y:S01]  /*f210*/  SHF.L.U32 R18, R18, R19, RZ ;  /* 0x0000001312127219 */ /* 0x000fe200000006ff */
[----:B------:R-:W-:Y:S01]  /*f220*/  @P2 IMAD R0, R11, R12, R2 ;  /* 0x0000000c0b002224 */ /* 0x000fe200078e0202 */
[----:B------:R-:W-:Y:S01]  /*f230*/  LOP3.LUT R3, R15, R24, RZ, 0xc0, !PT ;  /* 0x000000180f037212 */ /* 0x000fe200078ec0ff */
[----:B------:R-:W-:Y:S01]  /*f240*/  IMAD.MOV R5, RZ, RZ, -R4 ;  /* 0x000000ffff057224 */ /* 0x000fe200078e0a04 */
[----:B------:R-:W-:Y:S01]  /*f250*/  LOP3.LUT R7, R10, R7, RZ, 0xc0, !PT ;  /* 0x000000070a077212 */ /* 0x000fe200078ec0ff */
[----:B------:R-:W-:Y:S02]  /*f260*/  IMAD.MOV.U32 R6, RZ, RZ, R14 ;  /* 0x000000ffff067224 */ /* 0x000fe400078e000e */
[----:B------:R-:W-:Y:S02]  /*f270*/  IMAD R3, R18, R4, R3 ;  /* 0x0000000412037224 */ /* 0x000fe400078e0203 */
[----:B--2---:R-:W-:-:S02]  /*f280*/  IMAD R2, R5, R23, R16 ;  /* 0x0000001705027224 */ /* 0x004fc400078e0210 */
[----:B---3--:R-:W-:Y:S02]  /*f290*/  IMAD R0, R3, R25, R0 ;  /* 0x0000001903007224 */ /* 0x008fe400078e0200 */
[----:B------:R-:W-:Y:S02]  /*f2a0*/  IMAD R5, R2, R17, R7 ;  /* 0x0000001102057224 */ /* 0x000fe400078e0207 */
[----:B------:R-:W-:-:S03]  /*f2b0*/  IMAD.MOV.U32 R4, RZ, RZ, 0x1 ;  /* 0x00000001ff047424 */ /* 0x000fc600078e00ff */
[----:B------:R-:W-:Y:S02]  /*f2c0*/  SEL R7, R5, R0, !P2 ;  /* 0x0000000005077207 */ /* 0x000fe40005000000 */
[----:B------:R-:W-:-:S07]  /*f2d0*/  SEL R5, R0, R5, !P2 ;  /* 0x0000000500057207 */ /* 0x000fce0005000000 */
.L_x_301:
[----:B------:R-:W-:-:S08]  /*f2e0*/  NOP ;  /* 0x0000000000007918 */ /* 0x000fd00000000000 */
[----:B------:R-:W0:-:S00]  /*f2f0*/  USETMAXREG.DEALLOC.CTAPOOL 0x28 ;  /* 0x00000028000079c8 */ /* 0x000e0000080e0500 */
[----:B------:R-:W-:-:S13]  /*f300*/  ISETP.NE.AND P0, PT, RZ, UR8, PT ;  /* 0x00000008ff007c0c */ /* 0x000fda000bf05270 */
[----:B------:R-:W-:Y:S05]  /*f310*/  @P0 EXIT ;  /* 0x000000000000094d */ /* 0x000fea0003800000 */
[----:B0-----:R-:W-:Y:S01]  /*f320*/  LOP3.LUT P0, RZ, R4, 0xff, RZ, 0xc0, !PT ;  /* 0x000000ff04ff7812 */ /* 0x001fe2000780c0ff */
[----:B------:R-:W-:Y:S02]  /*f330*/  IMAD.MOV.U32 R0, RZ, RZ, 0x1 ;  /* 0x00000001ff007424 */ /* 0x000fe400078e00ff */
[----:B------:R-:W-:-:S10]  /*f340*/  IMAD.MOV.U32 R8, RZ, RZ, RZ ;  /* 0x000000ffff087224 */ /* 0x000fd400078e00ff */
[----:B------:R-:W-:Y:S05]  /*f350*/  @!P0 BRA `(.L_x_304) ;  /* 0x0000000c009c8947 */ /* 0x000fea0003800000 */
[----:B------:R-:W0:Y:S01]  /*f360*/  S2UR UR8, SR_CgaCtaId ;  /* 0x00000000000879c3 */ /* 0x000e220000008800 */
[----:B------:R-:W-:Y:S01]  /*f370*/  ULDC UR4, c[0x0][0x28c] ;  /* 0x0000a30000047ab9 */ /* 0x000fe20000000800 */
[----:B------:R-:W-:Y:S01]  /*f380*/  ULDC UR5, c[0x0][0x600] ;  /* 0x0001800000057ab9 */ /* 0x000fe20000000800 */
[----:B------:R-:W-:Y:S01]  /*f390*/  UIADD3 UR14, UR4, 0x1f, URZ ;  /* 0x0000001f040e7890 */ /* 0x000fe2000fffe03f */
[----:B------:R-:W-:Y:S01]  /*f3a0*/  BSSY B0, `(.L_x_304) ;  /* 0x00000e2000007945 */ /* 0x000fe20003800000 */
[----:B------:R-:W-:Y:S01]  /*f3b0*/  ULDC UR11, c[0x0][0x658] ;  /* 0x00019600000b7ab9 */ /* 0x000fe20000000800 */
[----:B------:R-:W-:Y:S01]  /*f3c0*/  UMOV UR12, 0xffffffff ;  /* 0xffffffff000c7882 */ /* 0x000fe20000000000 */
[----:B------:R-:W-:Y:S01]  /*f3d0*/  UMOV UR16, 0x1 ;  /* 0x0000000100107882 */ /* 0x000fe20000000000 */
[----:B------:R-:W-:Y:S01]  /*f3e0*/  USHF.R.S32.HI UR15, URZ, 0x1f, UR14 ;  /* 0x0000001f3f0f7899 */ /* 0x000fe2000801140e */
[----:B------:R-:W-:Y:S01]  /*f3f0*/  IMAD.MOV.U32 R9, RZ, RZ, 0x1 ;  /* 0x00000001ff097424 */ /* 0x000fe200078e00ff */
[----:B------:R-:W-:Y:S01]  /*f400*/  ULDC UR9, c[0x0][0xc] ;  /* 0x0000030000097ab9 */ /* 0x000fe20000000800 */
[----:B------:R-:W-:Y:S01]  /*f410*/  UIADD3 UR4, UR5, -0x1, URZ ;  /* 0xffffffff05047890 */ /* 0x000fe2000fffe03f */
[----:B------:R-:W-:Y:S01]  /*f420*/  IMAD.MOV.U32 R0, RZ, RZ, 0x1 ;  /* 0x00000001ff007424 */ /* 0x000fe200078e00ff */
[----:B------:R-:W-:Y:S01]  /*f430*/  USHF.L.U32 UR18, UR12, UR11, URZ ;  /* 0x0000000b0c127299 */ /* 0x000fe2000800063f */
[----:B------:R-:W-:Y:S01]  /*f440*/  IMAD.MOV.U32 R8, RZ, RZ, RZ ;  /* 0x000000ffff087224 */ /* 0x000fe200078e00ff */
[----:B------:R-:W-:Y:S01]  /*f450*/  USHF.L.U32 UR5, UR16, UR11, URZ ;  /* 0x0000000b10057299 */ /* 0x000fe2000800063f */
[----:B------:R-:W-:Y:S01]  /*f460*/  ULDC UR12, c[0x0][0x10] ;  /* 0x00000400000c7ab9 */ /* 0x000fe20000000800 */
[----:B------:R-:W-:Y:S01]  /*f470*/  ULEA.HI UR15, UR15, UR14, URZ, 0x5 ;  /* 0x0000000e0f0f7291 */ /* 0x000fe2000f8f283f */
[----:B------:R-:W-:Y:S01]  /*f480*/  UMOV UR22, 0x5 ;  /* 0x0000000500167882 */ /* 0x000fe20000000000 */
[----:B------:R-:W-:-:S02]  /*f490*/  ULOP3.LUT UR29, UR13, 0x2, URZ, 0xfc, !UPT ;  /* 0x000000020d1d7892 */ /* 0x000fc4000f8efc3f */
[----:B------:R-:W-:Y:S02]  /*f4a0*/  USHF.R.S32.HI UR19, URZ, 0x5, UR15 ;  /* 0x000000053f137899 */ /* 0x000fe4000801140f */
[----:B0-----:R-:W-:Y:S02]  /*f4b0*/  ULOP3.LUT UR10, UR8, 0x1, URZ, 0xc0, !UPT ;  /* 0x00000001080a7892 */ /* 0x001fe4000f8ec03f */
[----:B------:R-:W-:Y:S02]  /*f4c0*/  USHF.R.U32.HI UR30, URZ, 0x1, UR8 ;  /* 0x000000013f1e7899 */ /* 0x000fe40008011608 */
[----:B------:R-:W-:Y:S02]  /*f4d0*/  USHF.L.U32 UR6, UR8, 0x7, URZ ;  /* 0x0000000708067899 */ /* 0x000fe4000800063f */
[----:B------:R-:W-:Y:S02]  /*f4e0*/  USHF.L.U32 UR7, UR8, 0xc, URZ ;  /* 0x0000000c08077899 */ /* 0x000fe4000800063f */
[----:B------:R-:W-:-:S02]  /*f4f0*/  ULOP3.LUT UR8, UR8, 0xfffffffe, URZ, 0xc0, !UPT ;  /* 0xfffffffe08087892 */ /* 0x000fc4000f8ec03f */
[----:B------:R-:W-:Y:S02]  /*f500*/  UISETP.GT.U32.AND UP0, UPT, UR10, 0xffff, UPT ;  /* 0x0000ffff0a00788c */ /* 0x000fe4000bf04070 */
[----:B------:R-:W-:Y:S02]  /*f510*/  USHF.L.U32 UR20, UR16, UR8, URZ ;  /* 0x0000000810147299 */ /* 0x000fe4000800063f */
[----:B------:R-:W-:Y:S02]  /*f520*/  ULOP3.LUT UR11, UR8, 0x1, URZ, 0xfc, !UPT ;  /* 0x00000001080b7892 */ /* 0x000fe4000f8efc3f */
[----:B------:R-:W-:Y:S02]  /*f530*/  UIMAD.WIDE.U32 UR8, UR9, UR12, URZ ;  /* 0x0000000c090872a5 */ /* 0x000fe4000f8e003f */
[----:B------:R-:W-:Y:S01]  /*f540*/  USEL UR10, UR10, 0xffff, !UP0 ;  /* 0x0000ffff0a0a7887 */ /* 0x000fe2000c000000 */
[----:B------:R-:W-:Y:S01]  /*f550*/  ULDC UR12, c[0x0][0x14] ;  /* 0x00000500000c7ab9 */ /* 0x000fe20000000800 */
[----:B------:R-:W-:-:S02]  /*f560*/  USHF.L.U32 UR11, UR16, UR11, URZ ;  /* 0x0000000b100b7299 */ /* 0x000fc4000800063f */
[----:B------:R-:W-:Y:S02]  /*f570*/  UIMAD.WIDE.U32 UR24, UR8, UR12, URZ ;  /* 0x0000000c081872a5 */ /* 0x000fe4000f8e003f */
[----:B------:R-:W-:Y:S02]  /*f580*/  UIMAD UR21, UR9, UR12, URZ ;  /* 0x0000000c091572a4 */ /* 0x000fe4000f8e023f */
[----:B------:R-:W-:Y:S02]  /*f590*/  ULOP3.LUT UR10, UR10, 0xffff, URZ, 0xc0, !UPT ;  /* 0x0000ffff0a0a7892 */ /* 0x000fe4000f8ec03f */
[----:B------:R-:W-:Y:S02]  /*f5a0*/  ULOP3.LUT UR6, UR6, 0x80, URZ, 0xc0, !UPT ;  /* 0x0000008006067892 */ /* 0x000fe4000f8ec03f */
[----:B------:R-:W-:Y:S02]  /*f5b0*/  ULOP3.LUT UR7, UR7, 0x1000, URZ, 0xc0, !UPT ;  /* 0x0000100007077892 */ /* 0x000fe4000f8ec03f */
[----:B------:R-:W-:-:S02]  /*f5c0*/  ULOP3.LUT UR18, URZ, UR18, URZ, 0x33, !UPT ;  /* 0x000000123f127292 */ /* 0x000fc4000f8e333f */
[----:B------:R-:W-:Y:S02]  /*f5d0*/  ULOP3.LUT UR20, UR20, UR11, URZ, 0xfc, !UPT ;  /* 0x0000000b14147292 */ /* 0x000fe4000f8efc3f */
[----:B------:R-:W-:Y:S02]  /*f5e0*/  UIADD3 UR21, UR25, UR21, URZ ;  /* 0x0000001519157290 */ /* 0x000fe4000fffe03f */
[----:B------:R-:W-:Y:S02]  /*f5f0*/  USHF.L.U32 UR22, UR22, UR10, URZ ;  /* 0x0000000a16167299 */ /* 0x000fe4000800063f */
[----:B------:R-:W-:Y:S01]  /*f600*/  UIADD3 UR31, UR19, 0x1, URZ ;  /* 0x00000001131f7890 */ /* 0x000fe2000fffe03f */
[----:B------:R-:W-:-:S11]  /*f610*/  ULDC.64 UR32, c[0x0][0x198] ;  /* 0x0000660000207ab9 */ /* 0x000fd60000000a00 */
.L_x_315:
[----:B------:R-:W-:-:S03]  /*f620*/  UMOV UR8, 0xffffffff ;  /* 0xffffffff00087882 */ /* 0x000fc60000000000 */
[----:B------:R-:W-:Y:S05]  /*f630*/  BRA.DIV UR8, `(.L_x_305) ;  /* 0x0000001608d87947 */ /* 0x000fea000b800000 */
[----:B------:R-:W-:-:S13]  /*f640*/  ELECT P0, URZ, PT ;  /* 0x00000000003f782f */ /* 0x000fda0003800000 */
.L_x_340:
[----:B------:R-:W0:Y:S01]  /*f650*/  LDC R2, c[0x0][0x28c] ;  /* 0x0000a300ff027b82 */ /* 0x000e220000000800 */
[----:B------:R-:W-:Y:S01]  /*f660*/  BSSY B1, `(.L_x_306) ;  /* 0x000003d000017945 */ /* 0x000fe20003800000 */
[----:B0-----:R-:W-:-:S13]  /*f670*/  ISETP.LT.OR P0, PT, R2, 0x1, !P0 ;  /* 0x000000010200780c */ /* 0x001fda0004701670 */
[----:B------:R-:W-:Y:S05]  /*f680*/  @P0 BRA `(.L_x_307) ;  /* 0x0000000000e80947 */ /* 0x000fea0003800000 */
[----:B------:R-:W-:Y:S01]  /*f690*/  LEA R5, R5, UR30, 0x1 ;  /* 0x0000001e05057c11 */ /* 0x000fe2000f8e08ff */
[----:B------:R-:W-:Y:S01]  /*f6a0*/  IMAD.MOV.U32 R13, RZ, RZ, RZ ;  /* 0x000000ffff0d7224 */ /* 0x000fe200078e00ff */
[----:B------:R-:W-:Y:S01]  /*f6b0*/  LEA R7, R7, UR6, 0x8 ;  /* 0x0000000607077c11 */ /* 0x000fe2000f8e40ff */
[----:B------:R-:W-:Y:S02]  /*f6c0*/  IMAD.U32 R14, RZ, RZ, UR31 ;  /* 0x0000001fff0e7e24 */ /* 0x000fe4000f8e00ff */
[----:B------:R-:W-:Y:S02]  /*f6d0*/  IMAD.MOV.U32 R2, RZ, RZ, R0 ;  /* 0x000000ffff027224 */ /* 0x000fe400078e0000 */
[----:B------:R-:W-:Y:S02]  /*f6e0*/  IMAD.MOV.U32 R3, RZ, RZ, R8 ;  /* 0x000000ffff037224 */ /* 0x000fe400078e0008 */
[----:B------:R-:W-:-:S07]  /*f6f0*/  IMAD.SHL.U32 R10, R5, 0x40, RZ ;  /* 0x00000040050a7824 */ /* 0x000fce00078e00ff */
.L_x_310:
[----:B------:R-:W0:Y:S01]  /*f700*/  S2R R5, SR_CgaCtaId ;  /* 0x0000000000057919 */ /* 0x000e220000008800 */
[----:B------:R-:W-:Y:S01]  /*f710*/  MOV R4, 0x400 ;  /* 0x0000040000047802 */ /* 0x000fe20000000f00 */
[----:B------:R-:W1:Y:S03]  /*f720*/  S2R R15, SR_TID.X ;  /* 0x00000000000f7919 */ /* 0x000e660000002100 */
[----:B0-----:R-:W-:Y:S02]  /*f730*/  LEA R12, R5, R4, 0x18 ;  /* 0x00000004050c7211 */ /* 0x001fe400078ec0ff */
[----:B------:R-:W-:Y:S02]  /*f740*/  SHF.L.U32 R4, R2, 0x1f, RZ ;  /* 0x0000001f02047819 */ /* 0x000fe400000006ff */
[----:B-1----:R-:W-:Y:S01]  /*f750*/  LOP3.LUT P1, RZ, R15, 0x7f, RZ, 0xc0, !PT ;  /* 0x0000007f0fff7812 */ /* 0x002fe2000782c0ff */
[----:B------:R-:W-:-:S04]  /*f760*/  IMAD R11, R3, 0x8, R12 ;  /* 0x00000008030b7824 */ /* 0x000fc800078e020c */
[----:B------:R-:W0:Y:S08]  /*f770*/  SYNCS.PHASECHK.TRANS64.TRYWAIT P0, [R11+URZ+0x90], R4 ;  /* 0x000090040b0075a7 */ /* 0x000e30000800017f */
[----:B------:R-:W1:Y:S01]  /*f780*/  @!P1 LDC R5, c[0x0][0x500] ;  /* 0x00014000ff059b82 */ /* 0x000e620000000800 */
[----:B0-----:R-:W-:Y:S05]  /*f790*/  @!P0 BRA `(.L_x_308) ;  /* 0x0000001400a08947 */ /* 0x001fea0003800000 */
.L_x_341:
[----:B------:R-:W-:Y:S01]  /*f7a0*/  UPRMT UR8, UR29, 0x9910, URZ ;  /* 0x000099101d087896 */ /* 0x000fe2000800003f */
[----:B-1----:R1:W-:Y:S03]  /*f7b0*/  @!P1 SYNCS.ARRIVE.TRANS64 RZ, [R11+URZ], R5 ;  /* 0x000000050bff99a7 */ /* 0x0023e6000800003f */
[----:B------:R-:W-:-:S06]  /*f7c0*/  UISETP.NE.AND UP0, UPT, UR8, 0x2, UPT ;  /* 0x000000020800788c */ /* 0x000fcc000bf05270 */
[----:B------:R-:W-:-:S13]  /*f7d0*/  PLOP3.LUT P0, PT, PT, PT, UP0, 0x80, 0x0 ;  /* 0x000000000000781c */ /* 0x000fda0003f0f008 */
[----:B-1----:R-:W-:Y:S05]  /*f7e0*/  @P0 BRA `(.L_x_309) ;  /* 0x0000000000040947 */ /* 0x002fea0003800000 */
[----:B------:R-:W-:Y:S01]  /*f7f0*/  BPT.TRAP 0x1 ;  /* 0x000000040000795c */ /* 0x000fe20000300000 */
.L_x_309:
[C---:B0-----:R-:W-:Y:S01]  /*f800*/  LEA R4, R3.reuse, UR30, 0x1 ;  /* 0x0000001e03047c11 */ /* 0x041fe2000f8e08ff */
[----:B------:R-:W-:Y:S01]  /*f810*/  VIADD R14, R14, 0xffffffff ;  /* 0xffffffff0e0e7836 */ /* 0x000fe20000000000 */
[----:B------:R-:W-:Y:S01]  /*f820*/  R2UR UR11, R3 ;  /* 0x00000000030b72ca */ /* 0x000fe200000e0000 */
[----:B------:R-:W-:Y:S01]  /*f830*/  UIADD3 UR14, UP0, UR32, 0xf0, URZ ;  /* 0x000000f0200e7890 */ /* 0x000fe2000ff1e03f */
[----:B------:R-:W-:Y:S01]  /*f840*/  R2UR UR26, R12 ;  /* 0x000000000c1a72ca */ /* 0x000fe200000e0000 */
[----:B------:R-:W-:Y:S01]  /*f850*/  IMAD.U32 R4, R4, 0x800, R12 ;  /* 0x0000080004047824 */ /* 0x000fe200078e000c */
[----:B------:R-:W-:Y:S01]  /*f860*/  R2UR UR27, R10 ;  /* 0x000000000a1b72ca */ /* 0x000fe200000e0000 */
[----:B------:R-:W-:Y:S01]  /*f870*/  UIADD3 UR34, UP1, UR32, 0x1f0, URZ ;  /* 0x000001f020227890 */ /* 0x000fe2000ff3e03f */
[----:B------:R-:W-:Y:S01]  /*f880*/  R2UR UR9, R11 ;  /* 0x000000000b0972ca */ /* 0x000fe200000e0000 */
[----:B------:R-:W-:Y:S01]  /*f890*/  UIADD3.X UR15, URZ, UR33, URZ, UP0, !UPT ;  /* 0x000000213f0f7290 */ /* 0x000fe200087fe43f */
[----:B------:R-:W-:Y:S01]  /*f8a0*/  R2UR UR8, R4 ;  /* 0x00000000040872ca */ /* 0x000fe200000e0000 */
[----:B------:R-:W-:Y:S01]  /*f8b0*/  UPRMT UR23, URZ, 0x5410, UR22 ;  /* 0x000054103f177896 */ /* 0x000fe20008000016 */
[----:B------:R-:W-:Y:S01]  /*f8c0*/  R2UR UR10, R13 ;  /* 0x000000000d0a72ca */ /* 0x000fe200000e0000 */
[----:B------:R-:W-:Y:S01]  /*f8d0*/  VIADD R3, R3, 0x1 ;  /* 0x0000000103037836 */ /* 0x000fe20000000000 */
[----:B------:R-:W-:Y:S01]  /*f8e0*/  R2UR UR12, R6 ;  /* 0x00000000060c72ca */ /* 0x000fe200000e0000 */
[----:B------:R-:W-:Y:S01]  /*f8f0*/  ULEA UR11, UR11, UR7, 0xd ;  /* 0x000000070b0b7291 */ /* 0x000fe2000f8e683f */
[----:B------:R-:W-:Y:S01]  /*f900*/  R2UR UR28, R7 ;  /* 0x00000000071c72ca */ /* 0x000fe200000e0000 */
[----:B------:R-:W-:Y:S01]  /*f910*/  UPRMT UR36, URZ, 0x5410, UR20 ;  /* 0x000054103f247896 */ /* 0x000fe20008000014 */
[----:B------:R-:W-:Y:S01]  /*f920*/  ISETP.GT.AND P1, PT, R14, 0x1, PT ;  /* 0x000000010e00780c */ /* 0x000fe20003f24270 */
[----:B------:R-:W-:Y:S01]  /*f930*/  UIADD3 UR26, UR26, 0x12200, UR11 ;  /* 0x000122001a1a7890 */ /* 0x000fe2000fffe00b */
[----:B------:R-:W-:Y:S01]  /*f940*/  ISETP.NE.AND P0, PT, R3, 0x12, PT ;  /* 0x000000120300780c */ /* 0x000fe20003f05270 */
[----:B------:R-:W-:Y:S01]  /*f950*/  UIADD3.X UR35, URZ, UR33, URZ, UP1, !UPT ;  /* 0x000000213f237290 */ /* 0x000fe20008ffe43f */
[----:B------:R-:W-:Y:S01]  /*f960*/  VIADD R13, R13, 0x20 ;  /* 0x000000200d0d7836 */ /* 0x000fe20000000000 */
[----:B------:R-:W-:Y:S01]  /*f970*/  UIADD3 UR8, UR8, 0x200, URZ ;  /* 0x0000020008087890 */ /* 0x000fe2000fffe03f */
[----:B------:R-:W-:Y:S01]  /*f980*/  SEL R5, RZ, 0x1, P0 ;  /* 0x00000001ff057807 */ /* 0x000fe20000000000 */
[----:B------:R-:W-:Y:S01]  /*f990*/  UMOV UR16, 0x0 ;  /* 0x0000000000107882 */ /* 0x000fe20000000000 */
[----:B------:R-:W-:Y:S01]  /*f9a0*/  UMOV UR17, 0x10000000 ;  /* 0x1000000000117882 */ /* 0x000fe20000000000 */
[----:B------:R-:W-:Y:S01]  /*f9b0*/  UMOV UR11, UR27 ;  /* 0x0000001b000b7c82 */ /* 0x000fe20008000000 */
[----:B------:R-:W-:-:S02]  /*f9c0*/  LOP3.LUT R2, R2, R5, RZ, 0x3c, !PT ;  /* 0x0000000502027212 */ /* 0x000fc400078e3cff */
[----:B------:R-:W-:Y:S02]  /*f9d0*/  SEL R3, R3, RZ, P0 ;  /* 0x000000ff03037207 */ /* 0x000fe40000000000 */
[----:B------:R0:W-:Y:S02]  /*f9e0*/  UTMALDG.3D.MULTICAST [UR8], [UR14], UR23, desc[UR16] ;  /* 0x000010080e0073b4 */ /* 0x0001e40008011817 */
[----:B0-----:R-:W-:Y:S01]  /*f9f0*/  UMOV UR8, UR26 ;  /* 0x0000001a00087c82 */ /* 0x001fe20008000000 */
[----:B------:R-:W-:Y:S02]  /*fa00*/  UMOV UR11, UR28 ;  /* 0x0000001c000b7c82 */ /* 0x000fe40008000000 */
[----:B------:R0:W-:Y:S02]  /*fa10*/  UTMALDG.3D.MULTICAST [UR8], [UR34], UR36, desc[UR16] ;  /* 0x00001008220073b4 */ /* 0x0001e40008011824 */
[----:B0-----:R-:W-:Y:S05]  /*fa20*/  @P1 BRA `(.L_x_310) ;  /* 0xfffffffc00341947 */ /* 0x001fea000383ffff */
.L_x_307:
[----:B------:R-:W-:Y:S05]  /*fa30*/  BSYNC B1 ;  /* 0x0000000000017941 */ /* 0x000fea0003800000 */
.L_x_306:
[----:B------:R-:W2:Y:S01]  /*fa40*/  LDL.LU R15, [R1+0x80] ;  /* 0x00008000010f7983 */ /* 0x000ea20000300800 */
[----:B------:R-:W-:Y:S01]  /*fa50*/  LOP3.LUT P1, RZ, R9, 0xff, RZ, 0xc0, !PT ;  /* 0x000000ff09ff7812 */ /* 0x000fe2000782c0ff */
[----:B------:R-:W-:Y:S01]  /*fa60*/  VIADD R8, R8, UR19 ;  /* 0x0000001308087c36 */ /* 0x000fe20008000000 */
[----:B------:R-:W-:Y:S01]  /*fa70*/  ULDC.64 UR8, c[0x0][0x650] ;  /* 0x0001940000087ab9 */ /* 0x000fe20000000a00 */
[----:B------:R-:W3:Y:S01]  /*fa80*/  LDL.LU R12, [R1+0x84] ;  /* 0x00008400010c7983 */ /* 0x000ee20000300800 */
[----:B------:R-:W-:Y:S01]  /*fa90*/  IMAD.U32 R5, RZ, RZ, UR19 ;  /* 0x00000013ff057e24 */ /* 0x000fe2000f8e00ff */
[----:B------:R-:W-:Y:S01]  /*faa0*/  UISETP.GE.U32.AND UP0, UPT, UR19, 0x12, UPT ;  /* 0x000000121300788c */ /* 0x000fe2000bf06070 */
[----:B------:R-:W-:Y:S01]  /*fab0*/  ISETP.GT.U32.AND P0, PT, R8, 0x11, PT ;  /* 0x000000110800780c */ /* 0x000fe20003f04070 */
[----:B------:R-:W-:Y:S01]  /*fac0*/  BSSY B1, `(.L_x_311) ;  /* 0x000006d000017945 */ /* 0x000fe20003800000 */
[----:B------:R-:W-:Y:S01]  /*fad0*/  IMAD.MOV.U32 R7, RZ, RZ, -0x1 ;  /* 0xffffffffff077424 */ /* 0x000fe200078e00ff */
[----:B------:R-:W-:Y:S01]  /*fae0*/  PRMT R9, RZ, 0x7610, R9 ;  /* 0x00007610ff097816 */ /* 0x000fe20000000009 */
[----:B------:R-:W-:Y:S01]  /*faf0*/  IMAD.MOV.U32 R6, RZ, RZ, -0x1 ;  /* 0xffffffffff067424 */ /* 0x000fe200078e00ff */
[----:B------:R-:W-:-:S02]  /*fb00*/  ISETP.LT.U32.AND P0, PT, R5, 0x12, P0 ;  /* 0x000000120500780c */ /* 0x000fc40000701070 */
[----:B------:R-:W0:Y:S01]  /*fb10*/  @P1 S2R R3, SR_CgaCtaId ;  /* 0x0000000000031919 */ /* 0x000e220000008800 */
[----:B------:R-:W-:Y:S02]  /*fb20*/  @P1 MOV R2, 0x400 ;  /* 0x0000040000021802 */ /* 0x000fe40000000f00 */
[----:B------:R-:W-:Y:S02]  /*fb30*/  PLOP3.LUT P3, PT, PT, PT, UP0, 0x80, 0x0 ;  /* 0x000000000000781c */ /* 0x000fe40003f6f008 */
[----:B0-----:R-:W-:Y:S01]  /*fb40*/  @P1 LEA R4, R3, R2, 0x18 ;  /* 0x0000000203041211 */ /* 0x001fe200078ec0ff */
[----:B------:R-:W-:-:S03]  /*fb50*/  IMAD.WIDE.U32 R2, R8, 0x38e38e39, RZ ;  /* 0x38e38e3908027825 */ /* 0x000fc600078e00ff */
[----:B------:R0:W-:Y:S02]  /*fb60*/  @P1 SYNCS.ARRIVE.TRANS64.A1T0 RZ, [R4+URZ+0x138], RZ ;  /* 0x000138ff04ff19a7 */ /* 0x0001e4000810003f */
[----:B------:R-:W-:Y:S02]  /*fb70*/  SHF.R.U32.HI R5, RZ, 0x2, R3 ;  /* 0x00000002ff057819 */ /* 0x000fe40000011603 */
[----:B------:R-:W-:Y:S02]  /*fb80*/  SEL R3, RZ, 0x1, !P0 ;  /* 0x00000001ff037807 */ /* 0x000fe40004000000 */
[----:B------:R-:W-:Y:S01]  /*fb90*/  PRMT R2, RZ, 0x7610, R2 ;  /* 0x00007610ff027816 */ /* 0x000fe20000000002 */
[----:B------:R-:W-:Y:S01]  /*fba0*/  IMAD R8, R5, -0x12, R8 ;  /* 0xffffffee05087824 */ /* 0x000fe200078e0208 */
[----:B------:R-:W-:-:S04]  /*fbb0*/  LOP3.LUT R0, R0, R3, RZ, 0x3c, !PT ;  /* 0x0000000300007212 */ /* 0x000fc800078e3cff */
[----:B------:R-:W-:Y:S01]  /*fbc0*/  @P3 LOP3.LUT R0, R0, 0x1, R5, 0x78, !PT ;  /* 0x0000000100003812 */ /* 0x000fe200078e7805 */
[----:B------:R-:W-:Y:S01]  /*fbd0*/  IMAD.MOV.U32 R5, RZ, RZ, -0x1 ;  /* 0xffffffffff057424 */ /* 0x000fe200078e00ff */
[----:B---3--:R-:W-:-:S04]  /*fbe0*/  IADD3 R12, P1, R12, UR24, RZ ;  /* 0x000000180c0c7c10 */ /* 0x008fc8000ff3e0ff */
[----:B--2---:R-:W-:Y:S01]  /*fbf0*/  IADD3.X R15, R15, UR21, RZ, P1, !PT ;  /* 0x000000150f0f7c10 */ /* 0x004fe20008ffe4ff */
[----:B------:R0:W-:Y:S01]  /*fc00*/  STL [R1+0x84], R12 ;  /* 0x0000840c01007387 */ /* 0x0001e20000100800 */
[----:B------:R-:W-:-:S03]  /*fc10*/  ISETP.GE.U32.AND P0, PT, R12, UR8, PT ;  /* 0x000000080c007c0c */ /* 0x000fc6000bf06070 */
[----:B------:R0:W-:Y:S01]  /*fc20*/  STL [R1+0x80], R15 ;  /* 0x0000800f01007387 */ /* 0x0001e20000100800 */
[----:B------:R-:W-:-:S13]  /*fc30*/  ISETP.GE.U32.AND.EX P0, PT, R15, UR9, PT, P0 ;  /* 0x000000090f007c0c */ /* 0x000fda000bf06100 */
[----:B0-----:R-:W-:Y:S05]  /*fc40*/  @P0 BRA `(.L_x_312) ;  /* 0x0000000400500947 */ /* 0x001fea0003800000 */
[----:B------:R-:W-:Y:S01]  /*fc50*/  ULDC.64 UR8, c[0x0][0x628] ;  /* 0x00018a0000087ab9 */ /* 0x000fe20000000a00 */
[----:B------:R-:W0:Y:S01]  /*fc60*/  S2R R11, SR_CTAID.X ;  /* 0x00000000000b7919 */ /* 0x000e220000002500 */
[----:B------:R-:W-:Y:S01]  /*fc70*/  ISETP.NE.U32.AND P0, PT, RZ, UR8, PT ;  /* 0x00000008ff007c0c */ /* 0x000fe2000bf05070 */
[----:B------:R-:W-:Y:S01]  /*fc80*/  ULDC UR11, c[0x0][0x630] ;  /* 0x00018c00000b7ab9 */ /* 0x000fe20000000800 */
[----:B------:R-:W-:Y:S01]  /*fc90*/  IMAD.MOV.U32 R2, RZ, RZ, R12 ;  /* 0x000000ffff027224 */ /* 0x000fe200078e000c */
[----:B------:R-:W1:Y:S01]  /*fca0*/  S2R R10, SR_CTAID.Y ;  /* 0x00000000000a7919 */ /* 0x000e620000002600 */
[----:B------:R-:W-:Y:S01]  /*fcb0*/  ISETP.NE.AND.EX P0, PT, RZ, UR9, PT, P0 ;  /* 0x00000009ff007c0c */ /* 0x000fe2000bf05300 */
[----:B------:R-:W-:-:S12]  /*fcc0*/  IMAD.MOV.U32 R3, RZ, RZ, R15 ;  /* 0x000000ffff037224 */ /* 0x000fd800078e000f */
[----:B------:R-:W-:Y:S05]  /*fcd0*/  @!P0 BRA `(.L_x_313) ;  /* 0x0000000000288947 */ /* 0x000fea0003800000 */
[----:B------:R-:W-:Y:S02]  /*fce0*/  ULDC UR10, c[0x0][0x634] ;  /* 0x00018d00000a7ab9 */ /* 0x000fe40000000800 */
[----:B------:R-:W-:-:S05]  /*fcf0*/  IADD3 R7, P0, R12, UR10, RZ ;  /* 0x0000000a0c077c10 */ /* 0x000fca000ff1e0ff */
[----:B------:R-:W-:-:S04]  /*fd00*/  IMAD.X R13, RZ, RZ, R15, P0 ;  /* 0x000000ffff0d7224 */ /* 0x000fc800000e060f */
[----:B------:R-:W-:-:S04]  /*fd10*/  IMAD.WIDE.U32 R4, R13, UR8, RZ ;  /* 0x000000080d047c25 */ /* 0x000fc8000f8e00ff */
[----:B------:R-:W-:-:S04]  /*fd20*/  IMAD.WIDE.U32 R4, P0, R7, UR9, R4 ;  /* 0x0000000907047c25 */ /* 0x000fc8000f800004 */
[----:B------:R-:W-:-:S04]  /*fd30*/  IMAD.WIDE.U32 R6, R7, UR8, RZ ;  /* 0x0000000807067c25 */ /* 0x000fc8000f8e00ff */
[----:B------:R-:W-:Y:S01]  /*fd40*/  IMAD.X R3, RZ, RZ, RZ, P0 ;  /* 0x000000ffff037224 */ /* 0x000fe200000e06ff */
[----:B------:R-:W-:Y:S01]  /*fd50*/  IADD3 RZ, P0, R7, R4, RZ ;  /* 0x0000000407ff7210 */ /* 0x000fe20007f1e0ff */
[----:B------:R-:W-:-:S04]  /*fd60*/  IMAD.MOV.U32 R2, RZ, RZ, R5 ;  /* 0x000000ffff027224 */ /* 0x000fc800078e0005 */
[----:B------:R-:W-:-:S08]  /*fd70*/  IMAD.WIDE.U32.X R2, R13, UR9, R2, P0 ;  /* 0x000000090d027c25 */ /* 0x000fd000080e0402 */
.L_x_313:
[--C-:B------:R-:W-:Y:S01]  /*fd80*/  SHF.R.U64 R6, R2, UR11, R3.reuse ;  /* 0x0000000b02067c19 */ /* 0x100fe20008001203 */
[----:B------:R-:W-:Y:S01]  /*fd90*/  ULDC.64 UR8, c[0x0][0x620] ;  /* 0x0001880000087ab9 */ /* 0x000fe20000000a00 */
[----:B------:R-:W-:Y:S01]  /*fda0*/  SHF.R.U32.HI R2, RZ, UR11, R3 ;  /* 0x0000000bff027c19 */ /* 0x000fe20008011603 */
[----:B------:R-:W-:Y:S01]  /*fdb0*/  IMAD.MOV.U32 R3, RZ, RZ, R15 ;  /* 0x000000ffff037224 */ /* 0x000fe200078e000f */
[----:B------:R-:W-:Y:S01]  /*fdc0*/  IADD3 R5, P0, RZ, -R6, RZ ;  /* 0x80000006ff057210 */ /* 0x000fe20007f1e0ff */
[----:B------:R-:W2:Y:S01]  /*fdd0*/  LDC R16, c[0x0][0x144] ;  /* 0x00005100ff107b82 */ /* 0x000ea20000000800 */
[----:B0-----:R-:W-:Y:S01]  /*fde0*/  I2FP.F32.U32 R7, R11 ;  /* 0x0000000b00077245 */ /* 0x001fe20000201000 */
[----:B------:R-:W-:Y:S01]  /*fdf0*/  ULDC.64 UR14, c[0x0][0x640] ;  /* 0x00019000000e7ab9 */ /* 0x000fe20000000a00 */
[----:B------:R-:W-:Y:S01]  /*fe00*/  ULDC UR10, c[0x0][0x608] ;  /* 0x00018200000a7ab9 */ /* 0x000fe20000000800 */
[----:B------:R-:W-:Y:S01]  /*fe10*/  IMAD.X R2, RZ, RZ, ~R2, P0 ;  /* 0x000000ffff027224 */ /* 0x000fe200000e0e02 */
[----:B------:R-:W-:-:S03]  /*fe20*/  ISETP.NE.U32.AND P0, PT, RZ, UR14, PT ;  /* 0x0000000eff007c0c */ /* 0x000fc6000bf05070 */
[----:B------:R-:W-:Y:S01]  /*fe30*/  IMAD R4, R2, UR8, RZ ;  /* 0x0000000802047c24 */ /* 0x000fe2000f8e02ff */
[----:B------:R-:W0:Y:S01]  /*fe40*/  LDC R13, c[0x0][0x148] ;  /* 0x00005200ff0d7b82 */ /* 0x000e220000000800 */
[----:B------:R-:W-:Y:S01]  /*fe50*/  IMAD.MOV.U32 R2, RZ, RZ, R12 ;  /* 0x000000ffff027224 */ /* 0x000fe200078e000c */
[----:B------:R-:W-:-:S03]  /*fe60*/  ISETP.NE.AND.EX P0, PT, RZ, UR15, PT, P0 ;  /* 0x0000000fff007c0c */ /* 0x000fc6000bf05300 */
[----:B------:R-:W-:Y:S01]  /*fe70*/  IMAD.WIDE.U32 R2, R5, UR8, R2 ;  /* 0x0000000805027c25 */ /* 0x000fe2000f8e0002 */
[----:B------:R-:W-:-:S03]  /*fe80*/  ULDC UR8, c[0x0][0x150] ;  /* 0x0000540000087ab9 */ /* 0x000fc60000000800 */
[----:B------:R-:W-:Y:S02]  /*fe90*/  IMAD R5, R5, UR9, R4 ;  /* 0x0000000905057c24 */ /* 0x000fe4000f8e0204 */
[----:B------:R-:W-:Y:S01]  /*fea0*/  FMUL R4, R7, UR8 ;  /* 0x0000000807047c20 */ /* 0x000fe20008400000 */
[----:B------:R-:W-:Y:S01]  /*feb0*/  ULDC UR8, c[0x0][0x618] ;  /* 0x0001860000087ab9 */ /* 0x000fe20000000800 */
[----:B------:R-:W-:Y:S01]  /*fec0*/  ULDC UR9, c[0x0][0x154] ;  /* 0x0000550000097ab9 */ /* 0x000fe20000000800 */
[----:B------:R-:W-:-:S03]  /*fed0*/  IMAD.IADD R3, R3, 0x1, R5 ;  /* 0x0000000103037824 */ /* 0x000fc600078e0205 */
[----:B------:R-:W3:Y:S02]  /*fee0*/  F2I.U32.TRUNC.NTZ R4, R4 ;  /* 0x0000000400047305 */ /* 0x000ee4000020f000 */
[----:B------:R-:W-:Y:S02]  /*fef0*/  SHF.R.U64 R7, R2, UR8, R3 ;  /* 0x0000000802077c19 */ /* 0x000fe40008001203 */
[----:B-1----:R-:W-:-:S05]  /*ff00*/  I2FP.F32.U32 R2, R10 ;  /* 0x0000000a00027245 */ /* 0x002fca0000201000 */
[----:B------:R-:W-:Y:S01]  /*ff10*/  FMUL R5, R2, UR9 ;  /* 0x0000000902057c20 */ /* 0x000fe20008400000 */
[----:B------:R-:W-:Y:S01]  /*ff20*/  SHF.R.U32.HI R2, RZ, UR8, R3 ;  /* 0x00000008ff027c19 */ /* 0x000fe20008011603 */
[----:B------:R-:W-:Y:S02]  /*ff30*/  ULDC UR8, c[0x0][0x658] ;  /* 0x0001960000087ab9 */ /* 0x000fe40000000800 */
[----:B------:R1:W4:Y:S01]  /*ff40*/  F2I.U32.TRUNC.NTZ R15, R5 ;  /* 0x00000005000f7305 */ /* 0x000322000020f000 */
[--C-:B------:R-:W-:Y:S02]  /*ff50*/  SHF.R.U64 R14, R7, UR10, R2.reuse ;  /* 0x0000000a070e7c19 */ /* 0x100fe40008001202 */
[----:B------:R-:W-:Y:S01]  /*ff60*/  SHF.R.U32.HI R3, RZ, UR10, R2 ;  /* 0x0000000aff037c19 */ /* 0x000fe20008011602 */
[----:B---3--:R-:W-:-:S03]  /*ff70*/  IMAD.MOV R2, RZ, RZ, -R4 ;  /* 0x000000ffff027224 */ /* 0x008fc600078e0a04 */
[----:B------:R-:W-:Y:S01]  /*ff80*/  SHF.R.U64 R12, R14, UR8, R3 ;  /* 0x000000080e0c7c19 */ /* 0x000fe20008001203 */
[----:B--2---:R-:W-:Y:S01]  /*ff90*/  IMAD R17, R16, R2, R11 ;  /* 0x0000000210117224 */ /* 0x004fe200078e020b */
[----:B------:R-:W-:-:S03]  /*ffa0*/  SHF.R.U32.HI R4, RZ, UR8, R3 ;  /* 0x00000008ff047c19 */ /* 0x000fc60008011603 */
[----:B------:R-:W-:Y:S02]  /*ffb0*/  IMAD.MOV.U32 R2, RZ, RZ, R12 ;  /* 0x000000ffff027224 */ /* 0x000fe400078e000c */
[----:B------:R-:W-:Y:S01]  /*ffc0*/  IMAD.MOV.U32 R3, RZ, RZ, R4 ;  /* 0x000000ffff037224 */ /* 0x000fe200078e0004 */
[----:B-1--4-:R-:W-:Y:S06]  /*ffd0*/  @!P0 BRA `(.L_x_314) ;  /* 0x0000000000288947 */ /* 0x012fec0003800000 */
[----:B------:R-:W-:Y:S02]  /*ffe0*/  ULDC UR8, c[0x0][0x64c] ;  /* 0x0001930000087ab9 */ /* 0x000fe40000000800 */
[----:B------:R-:W-:-:S05]  /*fff0*/  IADD3 R3, P0, R12, UR8, RZ ;  /* 0x000000080c037c10 */ /* 0x000fca000ff1e0ff */
[----:B------:R-:W-:-:S04]  /*10000*/  IMAD.X R11, RZ, RZ, R4, P0 ;  /* 0x000000ffff0b7224 */ /* 0x000fc800000e0604 */
[----:B------:R-:W-:-:S04]  /*10010*/  IMAD.WIDE.U32 R4, R11, UR14, RZ ;  /* 0x0000000e0b047c25 */ /* 0x000fc8000f8e00ff */
[----:B------:R-:W-:-:S04]  /*10020*/  IMAD.WIDE.U32 R4, P0, R3, UR15, R4 ;  /* 0x0000000f03047c25 */ /* 0x000fc8000f800004 */
[----:B------:R-:W-:-:S04]  /*10030*/  IMAD.WIDE.U32 R2, R3, UR14, RZ ;  /* 0x0000000e03027c25 */ /* 0x000fc8000f8e00ff */
[----:B------:R-:W-:Y:S01]  /*10040*/  IMAD.MOV.U32 R2, RZ, RZ, R5 ;  /* 0x000000ffff027224 */ /* 0x000fe200078e0005 */
[----:B------:R-:W-:Y:S01]  /*10050*/  IADD3 RZ, P1, R3, R4, RZ ;  /* 0x0000000403ff7210 */ /* 0x000fe20007f3e0ff */
[----:B------:R-:W-:-:S04]  /*10060*/  IMAD.X R3, RZ, RZ, RZ, P0 ;  /* 0x000000ffff037224 */ /* 0x000fc800000e06ff */
[----:B------:R-:W-:-:S08]  /*10070*/  IMAD.WIDE.U32.X R2, R11, UR15, R2, P1 ;  /* 0x0000000f0b027c25 */ /* 0x000fd000088e0402 */
.L_x_314:
[----:B------:R-:W-:Y:S01]  /*10080*/  ULDC UR8, c[0x0][0x648] ;  /* 0x0001920000087ab9 */ /* 0x000fe20000000800 */
[----:B------:R-:W-:Y:S01]  /*10090*/  IMAD.MOV R15, RZ, RZ, -R15 ;  /* 0x000000ffff0f7224 */ /* 0x000fe200078e0a0f */
[----:B------:R-:W-:Y:S01]  /*100a0*/  SHF.R.U64 R3, R2, UR8, R3 ;  /* 0x0000000802037c19 */ /* 0x000fe20008001203 */
[----:B------:R-:W-:Y:S01]  /*100b0*/  ULDC UR8, c[0x0][0x638] ;  /* 0x00018e0000087ab9 */ /* 0x000fe20000000800 */
[----:B------:R-:W-:Y:S01]  /*100c0*/  LOP3.LUT R2, R14, UR18, RZ, 0xc0, !PT ;  /* 0x000000120e027c12 */ /* 0x000fe2000f8ec0ff */
[----:B0-----:R-:W-:Y:S01]  /*100d0*/  @P2 IMAD R17, R13, R15, R10 ;  /* 0x0000000f0d112224 */ /* 0x001fe200078e020a */
[----:B------:R-:W-:Y:S01]  /*100e0*/  LOP3.LUT R7, R7, UR4, RZ, 0xc0, !PT ;  /* 0x0000000407077c12 */ /* 0x000fe2000f8ec0ff */
[----:B------:R-:W-:Y:S01]  /*100f0*/  IMAD.MOV R5, RZ, RZ, -R3 ;  /* 0x000000ffff057224 */ /* 0x000fe200078e0a03 */
[----:B------:R-:W-:Y:S01]  /*10100*/  ULDC UR9, c[0x0][0x610] ;  /* 0x0001840000097ab9 */ /* 0x000fe20000000800 */
[----:B------:R-:W-:Y:S02]  /*10110*/  IMAD R2, R3, UR5, R2 ;  /* 0x0000000503027c24 */ /* 0x000fe4000f8e0202 */
[----:B------:R-:W-:Y:S01]  /*10120*/  IMAD R12, R5, UR8, R12 ;  /* 0x00000008050c7c24 */ /* 0x000fe2000f8e020c */
[----:B------:R-:W-:Y:S01]  /*10130*/  ULDC UR8, c[0x0][0x600] ;  /* 0x0001800000087ab9 */ /* 0x000fe20000000800 */
[----:B------:R-:W-:-:S02]  /*10140*/  IMAD R5, R2, UR9, R17 ;  /* 0x0000000902057c24 */ /* 0x000fc4000f8e0211 */
[----:B------:R-:W-:Y:S02]  /*10150*/  IMAD R12, R12, UR8, R7 ;  /* 0x000000080c0c7c24 */ /* 0x000fe4000f8e0207 */
[----:B------:R-:W-:-:S03]  /*10160*/  IMAD.MOV.U32 R2, RZ, RZ, 0x1 ;  /* 0x00000001ff027424 */ /* 0x000fc600078e00ff */
[----:B------:R-:W-:Y:S02]  /*10170*/  SEL R7, R12, R5, !P2 ;  /* 0x000000050c077207 */ /* 0x000fe40005000000 */
[----:B------:R-:W-:-:S07]  /*10180*/  SEL R5, R5, R12, !P2 ;  /* 0x0000000c05057207 */ /* 0x000fce0005000000 */
.L_x_312:
[----:B------:R-:W-:Y:S05]  /*10190*/  BSYNC B1 ;  /* 0x0000000000017941 */ /* 0x000fea0003800000 */
.L_x_311:
[----:B------:R-:W-:-:S13]  /*101a0*/  LOP3.LUT P0, RZ, R2, 0xff, RZ, 0xc0, !PT ;  /* 0x000000ff02ff7812 */ /* 0x000fda000780c0ff */
[----:B------:R-:W-:Y:S05]  /*101b0*/  @P0 BRA `(.L_x_315) ;  /* 0xfffffff400180947 */ /* 0x000fea000383ffff */
[----:B------:R-:W-:Y:S05]  /*101c0*/  BSYNC B0 ;  /* 0x0000000000007941 */ /* 0x000fea0003800000 */
.L_x_304:
[----:B------:R-:W-:-:S03]  /*101d0*/  UMOV UR8, 0xffffffff ;  /* 0xffffffff00087882 */ /* 0x000fc60000000000 */
[----:B------:R-:W-:Y:S05]  /*101e0*/  BRA.DIV UR8, `(.L_x_316) ;  /* 0x0000000e08207947 */ /* 0x000fea000b800000 */
[----:B------:R-:W-:-:S13]  /*101f0*/  ELECT P0, URZ, PT ;  /* 0x00000000003f782f */ /* 0x000fda0003800000 */
.L_x_344:
[----:B------:R-:W-:Y:S04]  /*10200*/  BSSY B0, `(.L_x_317) ;  /* 0x00000aa000007945 */ /* 0x000fe80003800000 */
[----:B------:R-:W-:Y:S05]  /*10210*/  @!P0 BRA `(.L_x_318) ;  /* 0x0000000800a08947 */ /* 0x000fea0003800000 */
[----:B------:R-:W-:-:S04]  /*10220*/  ULOP3.LUT UR8, UR13, 0x2, URZ, 0xfc, !UPT ;  /* 0x000000020d087892 */ /* 0x000fc8000f8efc3f */
[----:B------:R-:W-:-:S06]  /*10230*/  UISETP.NE.AND UP0, UPT, UR8, 0x3, UPT ;  /* 0x000000030800788c */ /* 0x000fcc000bf05270 */
[----:B------:R-:W-:-:S13]  /*10240*/  PLOP3.LUT P0, PT, PT, PT, UP0, 0x80, 0x0 ;  /* 0x000000000000781c */ /* 0x000fda0003f0f008 */
[----:B------:R-:W-:Y:S05]  /*10250*/  @!P0 BRA `(.L_x_319) ;  /* 0x0000000000048947 */ /* 0x000fea0003800000 */
[----:B------:R-:W-:Y:S01]  /*10260*/  BPT.TRAP 0x1 ;  /* 0x000000040000795c */ /* 0x000fe20000300000 */
.L_x_319:
[----:B------:R-:W0:Y:S01]  /*10270*/  S2R R3, SR_CgaCtaId ;  /* 0x0000000000037919 */ /* 0x000e220000008800 */
[----:B------:R-:W-:-:S04]  /*10280*/  MOV R2, 0x400 ;  /* 0x0000040000027802 */ /* 0x000fc80000000f00 */
[----:B0-----:R-:W-:Y:S02]  /*10290*/  LEA R3, R3, R2, 0x18 ;  /* 0x0000000203037211 */ /* 0x001fe400078ec0ff */
[----:B------:R-:W-:-:S03]  /*102a0*/  SHF.L.U32 R2, R0, 0x1f, RZ ;  /* 0x0000001f00027819 */ /* 0x000fc600000006ff */
[----:B------:R-:W-:-:S04]  /*102b0*/  VIADD R3, R3, 0x90 ;  /* 0x0000009003037836 */ /* 0x000fc80000000000 */
[C---:B------:R-:W-:Y:S02]  /*102c0*/  IMAD R7, R8.reuse, 0x8, R3 ;  /* 0x0000000808077824 */ /* 0x040fe400078e0203 */
[----:B------:R-:W-:Y:S02]  /*102d0*/  VIADD R8, R8, 0x1 ;  /* 0x0000000108087836 */ /* 0x000fe40000000000 */
[----:B------:R-:W0:Y:S03]  /*102e0*/  SYNCS.PHASECHK.TRANS64.TRYWAIT P0, [R7+URZ], R2 ;  /* 0x00000002070075a7 */ /* 0x000e26000800017f */
[----:B------:R-:W-:-:S04]  /*102f0*/  ISETP.NE.AND P1, PT, R8, 0x12, PT ;  /* 0x000000120800780c */ /* 0x000fc80003f25270 */
[----:B------:R-:W-:Y:S02]  /*10300*/  SEL R5, RZ, 0x1, P1 ;  /* 0x00000001ff057807 */ /* 0x000fe40000800000 */
[----:B------:R-:W-:Y:S02]  /*10310*/  SEL R8, R8, RZ, P1 ;  /* 0x000000ff08087207 */ /* 0x000fe40000800000 */
[----:B------:R-:W-:-:S03]  /*10320*/  LOP3.LUT R5, R0, R5, RZ, 0x3c, !PT ;  /* 0x0000000500057212 */ /* 0x000fc600078e3cff */
[----:B------:R-:W-:Y:S01]  /*10330*/  IMAD R9, R8, 0x8, R3 ;  /* 0x0000000808097824 */ /* 0x000fe200078e0203 */
[----:B------:R-:W-:Y:S01]  /*10340*/  SHF.L.U32 R4, R5, 0x1f, RZ ;  /* 0x0000001f05047819 */ /* 0x000fe200000006ff */
[----:B0-----:R-:W-:Y:S06]  /*10350*/  @!P0 BRA `(.L_x_320) ;  /* 0x0000000800e48947 */ /* 0x001fec0003800000 */
.L_x_345:
[----:B------:R-:W1:Y:S01]  /*10360*/  SYNCS.PHASECHK.TRANS64.TRYWAIT P0, [R9+URZ], R4 ;  /* 0x00000004090075a7 */ /* 0x000e62000800017f */
[----:B------:R-:W-:-:S05]  /*10370*/  VIADD R0, R8, 0x1 ;  /* 0x0000000108007836 */ /* 0x000fca0000000000 */
[----:B------:R-:W-:-:S04]  /*10380*/  ISETP.NE.AND P1, PT, R0, 0x12, PT ;  /* 0x000000120000780c */ /* 0x000fc80003f25270 */
[----:B0-----:R-:W-:Y:S02]  /*10390*/  SEL R2, RZ, 0x1, P1 ;  /* 0x00000001ff027807 */ /* 0x001fe40000800000 */
[----:B------:R-:W-:Y:S02]  /*103a0*/  SEL R0, R0, RZ, P1 ;  /* 0x000000ff00007207 */ /* 0x000fe40000800000 */
[----:B------:R-:W-:-:S03]  /*103b0*/  LOP3.LUT R7, R5, R2, RZ, 0x3c, !PT ;  /* 0x0000000205077212 */ /* 0x000fc600078e3cff */
[----:B------:R-:W-:Y:S01]  /*103c0*/  IMAD R6, R0, 0x8, R3 ;  /* 0x0000000800067824 */ /* 0x000fe200078e0203 */
[----:B------:R-:W-:Y:S01]  /*103d0*/  SHF.L.U32 R5, R7, 0x1f, RZ ;  /* 0x0000001f07057819 */ /* 0x000fe200000006ff */
[----:B-1----:R-:W-:Y:S06]  /*103e0*/  @!P0 BRA `(.L_x_321) ;  /* 0x0000000800d48947 */ /* 0x002fec0003800000 */
.L_x_346:
[----:B------:R-:W1:Y:S01]  /*103f0*/  SYNCS.PHASECHK.TRANS64.TRYWAIT P0, [R6+URZ], R5 ;  /* 0x00000005060075a7 */ /* 0x000e62000800017f */
[----:B------:R-:W-:-:S05]  /*10400*/  VIADD R0, R0, 0x1 ;  /* 0x0000000100007836 */ /* 0x000fca0000000000 */
[----:B------:R-:W-:-:S04]  /*10410*/  ISETP.NE.AND P1, PT, R0, 0x12, PT ;  /* 0x000000120000780c */ /* 0x000fc80003f25270 */
[----:B------:R-:W-:Y:S02]  /*10420*/  SEL R2, RZ, 0x1, P1 ;  /* 0x00000001ff027807 */ /* 0x000fe40000800000 */
[----:B------:R-:W-:Y:S02]  /*10430*/  SEL R0, R0, RZ, P1 ;  /* 0x000000ff00007207 */ /* 0x000fe40000800000 */
[----:B------:R-:W-:-:S03]  /*10440*/  LOP3.LUT R7, R7, R2, RZ, 0x3c, !PT ;  /* 0x0000000207077212 */ /* 0x000fc600078e3cff */
[----:B0-----:R-:W-:Y:S01]  /*10450*/  IMAD R9, R0, 0x8, R3 ;  /* 0x0000000800097824 */ /* 0x001fe200078e0203 */
[----:B------:R-:W-:Y:S01]  /*10460*/  SHF.L.U32 R4, R7, 0x1f, RZ ;  /* 0x0000001f07047819 */ /* 0x000fe200000006ff */
[----:B-1----:R-:W-:Y:S06]  /*10470*/  @!P0 BRA `(.L_x_322) ;  /* 0x0000000800c48947 */ /* 0x002fec0003800000 */
.L_x_347:
        /* <DEDUP_REMOVED lines=9> */
.L_x_348:
        /* <DEDUP_REMOVED lines=9> */
.L_x_349:
        /* <DEDUP_REMOVED lines=9> */
.L_x_350:
        /* <DEDUP_REMOVED lines=9> */
.L_x_351:
        /* <DEDUP_REMOVED lines=9> */
.L_x_352:
        /* <DEDUP_REMOVED lines=9> */
.L_x_353:
        /* <DEDUP_REMOVED lines=9> */
.L_x_354:
        /* <DEDUP_REMOVED lines=9> */
.L_x_355:
        /* <DEDUP_REMOVED lines=9> */
.L_x_356:
        /* <DEDUP_REMOVED lines=9> */
.L_x_357:
        /* <DEDUP_REMOVED lines=9> */
.L_x_358:
        /* <DEDUP_REMOVED lines=9> */
.L_x_359:
        /* <DEDUP_REMOVED lines=9> */
.L_x_360:
[----:B------:R-:W1:Y:S01]  /*10bd0*/  SYNCS.PHASECHK.TRANS64.TRYWAIT P0, [R6+URZ], R5 ;  /* 0x00000005060075a7 */ /* 0x000e62000800017f */
[----:B------:R-:W-:-:S05]  /*10be0*/  VIADD R0, R0, 0x1 ;  /* 0x0000000100007836 */ /* 0x000fca0000000000 */
[----:B------:R-:W-:-:S04]  /*10bf0*/  ISETP.NE.AND P1, PT, R0, 0x12, PT ;  /* 0x000000120000780c */ /* 0x000fc80003f25270 */
[----:B------:R-:W-:Y:S02]  /*10c00*/  SEL R2, RZ, 0x1, P1 ;  /* 0x00000001ff027807 */ /* 0x000fe40000800000 */
[----:B------:R-:W-:Y:S02]  /*10c10*/  SEL R0, R0, RZ, P1 ;  /* 0x000000ff00007207 */ /* 0x000fe40000800000 */
[----:B------:R-:W-:Y:S01]  /*10c20*/  LOP3.LUT R2, R7, R2, RZ, 0x3c, !PT ;  /* 0x0000000207027212 */ /* 0x000fe200078e3cff */
[----:B-1----:R-:W-:Y:S06]  /*10c30*/  @!P0 BRA `(.L_x_336) ;  /* 0x0000000400ec8947 */ /* 0x002fec0003800000 */
.L_x_361:
[----:B------:R-:W-:Y:S01]  /*10c40*/  IMAD R3, R0, 0x8, R3 ;  /* 0x0000000800037824 */ /* 0x000fe200078e0203 */
[----:B------:R-:W-:-:S07]  /*10c50*/  SHF.L.U32 R0, R2, 0x1f, RZ ;  /* 0x0000001f02007819 */ /* 0x000fce00000006ff */
.L_x_337:
[----:B--2---:R2:W3:Y:S02]  /*10c60*/  SYNCS.PHASECHK.TRANS64.TRYWAIT P0, [R3+URZ], R0 ;  /* 0x00000000030075a7 */ /* 0x0044e4000800017f */
[----:B---3--:R-:W-:Y:S05]  /*10c70*/  @!P0 NANOSLEEP.SYNCS 0x989680 ;  /* 0x009896800000895d */ /* 0x008fea0003900000 */
[----:B------:R-:W3:Y:S02]  /*10c80*/  @!P0 SYNCS.PHASECHK.TRANS64 P0, [R3+URZ], R0 ;  /* 0x00000000030085a7 */ /* 0x000ee4000800007f */
[----:B---3--:R-:W-:Y:S05]  /*10c90*/  @!P0 BRA `(.L_x_337) ;  /* 0xfffffffc00f08947 */ /* 0x008fea000383ffff */
.L_x_318:
[----:B------:R-:W-:Y:S05]  /*10ca0*/  BSYNC B0 ;  /* 0x0000000000007941 */ /* 0x000fea0003800000 */
.L_x_317:
[----:B------:R-:W-:Y:S05]  /*10cb0*/  EXIT ;  /* 0x000000000000794d */ /* 0x000fea0003800000 */
.L_x_22:
[----:B-1----:R-:W-:-:S04]  /*10cc0*/  IMAD.U32 R3, RZ, RZ, UR6 ;  /* 0x00000006ff037e24 */ /* 0x002fc8000f8e00ff */
[----:B------:R1:W2:Y:S03]  /*10cd0*/  SYNCS.PHASECHK.TRANS64.TRYWAIT P0, [R3+URZ], R0 ;  /* 0x00000000030075a7 */ /* 0x0002a6000800017f */
[----:B--2---:R-:W-:Y:S05]  /*10ce0*/  @!P0 NANOSLEEP.SYNCS 0x989680 ;  /* 0x009896800000895d */ /* 0x004fea0003900000 */
[----:B------:R-:W2:Y:S02]  /*10cf0*/  @!P0 SYNCS.PHASECHK.TRANS64 P0, [R3+URZ], R0 ;  /* 0x00000000030085a7 */ /* 0x000ea4000800007f */
[----:B--2---:R-:W-:Y:S05]  /*10d00*/  @!P0 BRA `(.L_x_22) ;  /* 0xfffffffc00ec8947 */ /* 0x004fea000383ffff */
[----:B------:R-:W-:Y:S05]  /*10d10*/  BRA `(.L_x_21) ;  /* 0xffffff1000c07947 */ /* 0x000fea000383ffff */
.L_x_28:
[----:B-----5:R1:W-:Y:S02]  /*10d20*/  STL [R1+0x90], R0 ;  /* 0x0000900001007387 */ /* 0x0203e40000100800 */
[----:B-1----:R-:W-:-:S04]  /*10d30*/  IMAD.U32 R0, RZ, RZ, UR9 ;  /* 0x00000009ff007e24 */ /* 0x002fc8000f8e00ff */
[----:B------:R1:W3:Y:S03]  /*10d40*/  SYNCS.PHASECHK.TRANS64.TRYWAIT P0, [R0+URZ], R229 ;  /* 0x000000e5000075a7 */ /* 0x0002e6000800017f */
[----:B---3--:R-:W-:Y:S05]  /*10d50*/  @!P0 NANOSLEEP.SYNCS 0x989680 ;  /* 0x009896800000895d */ /* 0x008fea0003900000 */
[----:B------:R1:W3:Y:S02]  /*10d60*/  @!P0 SYNCS.PHASECHK.TRANS64 P0, [R0+URZ], R229 ;  /* 0x000000e5000085a7 */ /* 0x0002e4000800007f */
[----:B-1----:R1:W5:Y:S02]  /*10d70*/  LDL.LU R0, [R1+0x90] ;  /* 0x0000900001007983 */ /* 0x0023640000300800 */
[----:B-1-3--:R-:W-:Y:S05]  /*10d80*/  @!P0 BRA `(.L_x_28) ;  /* 0xfffffffc00e48947 */ /* 0x00afea000383ffff */
[----:B------:R-:W-:Y:S05]  /*10d90*/  BRA `(.L_x_27) ;  /* 0xffffff2400207947 */ /* 0x000fea000383ffff */
.L_x_305:
[----:B------:R-:W-:Y:S01]  /*10da0*/  BSSY B1, `(.L_x_338) ;  /* 0x0000006000017945 */ /* 0x000fe20003800000 */
[----:B------:R-:W-:-:S07]  /*10db0*/  IMAD.MOV.U32 R2, RZ, RZ, -0x1 ;  /* 0xffffffffff027424 */ /* 0x000fce00078e00ff */
[----:B------:R-:W-:Y:S05]  /*10dc0*/  WARPSYNC.COLLECTIVE R2, `(.L_x_339) ;  /* 0x00000000020c7348 */ /* 0x000fea0003c00000 */
[----:B------:R-:W-:Y:S02]  /*10dd0*/  ELECT P0, UR62, PT ;  /* 0x00000000003e782f */ /* 0x000fe40003800000 */
[----:B------:R-:W-:Y:S01]  /*10de0*/  MOV R2, UR62 ;  /* 0x0000003e00027c02 */ /* 0x000fe20008000f00 */
[----:B------:R-:W-:Y:S10]  /*10df0*/  ENDCOLLECTIVE ;  /* 0x000000000000791b */ /* 0x000ff40003800000 */
.L_x_339:
[----:B------:R-:W-:Y:S05]  /*10e00*/  BSYNC B1 ;  /* 0x0000000000017941 */ /* 0x000fea0003800000 */
.L_x_338:
[----:B------:R-:W-:Y:S05]  /*10e10*/  BRA `(.L_x_340) ;  /* 0xffffffe8000c7947 */ /* 0x000fea000383ffff */
.L_x_308:
[----:B0-----:R0:W2:Y:S02]  /*10e20*/  SYNCS.PHASECHK.TRANS64.TRYWAIT P0, [R11+URZ+0x90], R4 ;  /* 0x000090040b0075a7 */ /* 0x0010a4000800017f */
[----:B--2---:R-:W-:Y:S05]  /*10e30*/  @!P0 NANOSLEEP.SYNCS 0x989680 ;  /* 0x009896800000895d */ /* 0x004fea0003900000 */
[----:B------:R-:W2:Y:S02]  /*10e40*/  @!P0 SYNCS.PHASECHK.TRANS64 P0, [R11+URZ+0x90], R4 ;  /* 0x000090040b0085a7 */ /* 0x000ea4000800007f */
[----:B--2---:R-:W-:Y:S05]  /*10e50*/  @!P0 BRA `(.L_x_308) ;  /* 0xfffffffc00f08947 */ /* 0x004fea000383ffff */
[----:B------:R-:W-:Y:S05]  /*10e60*/  BRA `(.L_x_341) ;  /* 0xffffffe8004c7947 */ /* 0x000fea000383ffff */
.L_x_316:
[----:B------:R-:W-:Y:S01]  /*10e70*/  BSSY B0, `(.L_x_342) ;  /* 0x0000006000007945 */ /* 0x000fe20003800000 */
[----:B------:R-:W-:-:S07]  /*10e80*/  IMAD.MOV.U32 R2, RZ, RZ, -0x1 ;  /* 0xffffffffff027424 */ /* 0x000fce00078e00ff */
[----:B------:R-:W-:Y:S05]  /*10e90*/  WARPSYNC.COLLECTIVE R2, `(.L_x_343) ;  /* 0x00000000020c7348 */ /* 0x000fea0003c00000 */
[----:B------:R-:W-:Y:S02]  /*10ea0*/  ELECT P0, UR62, PT ;  /* 0x00000000003e782f */ /* 0x000fe40003800000 */
[----:B------:R-:W-:Y:S01]  /*10eb0*/  MOV R2, UR62 ;  /* 0x0000003e00027c02 */ /* 0x000fe20008000f00 */
[----:B------:R-:W-:Y:S10]  /*10ec0*/  ENDCOLLECTIVE ;  /* 0x000000000000791b */ /* 0x000ff40003800000 */
.L_x_343:
[----:B------:R-:W-:Y:S05]  /*10ed0*/  BSYNC B0 ;  /* 0x0000000000007941 */ /* 0x000fea0003800000 */
.L_x_342:
[----:B------:R-:W-:Y:S05]  /*10ee0*/  BRA `(.L_x_344) ;  /* 0xfffffff000c47947 */ /* 0x000fea000383ffff */
.L_x_320:
[----:B0-----:R0:W1:Y:S02]  /*10ef0*/  SYNCS.PHASECHK.TRANS64.TRYWAIT P0, [R7+URZ], R2 ;  /* 0x00000002070075a7 */ /* 0x001064000800017f */
[----:B-1----:R-:W-:Y:S05]  /*10f00*/  @!P0 NANOSLEEP.SYNCS 0x989680 ;  /* 0x009896800000895d */ /* 0x002fea0003900000 */
[----:B------:R-:W1:Y:S02]  /*10f10*/  @!P0 SYNCS.PHASECHK.TRANS64 P0, [R7+URZ], R2 ;  /* 0x00000002070085a7 */ /* 0x000e64000800007f */
[----:B-1----:R-:W-:Y:S05]  /*10f20*/  @!P0 BRA `(.L_x_320) ;  /* 0xfffffffc00f08947 */ /* 0x002fea000383ffff */
[----:B------:R-:W-:Y:S05]  /*10f30*/  BRA `(.L_x_345) ;  /* 0xfffffff400087947 */ /* 0x000fea000383ffff */
.L_x_321:
[----:B0-----:R0:W1:Y:S02]  /*10f40*/  SYNCS.PHASECHK.TRANS64.TRYWAIT P0, [R9+URZ], R4 ;  /* 0x00000004090075a7 */ /* 0x001064000800017f */
[----:B-1----:R-:W-:Y:S05]  /*10f50*/  @!P0 NANOSLEEP.SYNCS 0x989680 ;  /* 0x009896800000895d */ /* 0x002fea0003900000 */
[----:B------:R-:W1:Y:S02]  /*10f60*/  @!P0 SYNCS.PHASECHK.TRANS64 P0, [R9+URZ], R4 ;  /* 0x00000004090085a7 */ /* 0x000e64000800007f */
[----:B-1----:R-:W-:Y:S05]  /*10f70*/  @!P0 BRA `(.L_x_321) ;  /* 0xfffffffc00f08947 */ /* 0x002fea000383ffff */
[----:B------:R-:W-:Y:S05]  /*10f80*/  BRA `(.L_x_346) ;  /* 0xfffffff400187947 */ /* 0x000fea000383ffff */
.L_x_322:
[----:B0-----:R0:W1:Y:S02]  /*10f90*/  SYNCS.PHASECHK.TRANS64.TRYWAIT P0, [R6+URZ], R5 ;  /* 0x00000005060075a7 */ /* 0x001064000800017f */
[----:B-1----:R-:W-:Y:S05]  /*10fa0*/  @!P0 NANOSLEEP.SYNCS 0x989680 ;  /* 0x009896800000895d */ /* 0x002fea0003900000 */
[----:B------:R-:W1:Y:S02]  /*10fb0*/  @!P0 SYNCS.PHASECHK.TRANS64 P0, [R6+URZ], R5 ;  /* 0x00000005060085a7 */ /* 0x000e64000800007f */
[----:B-1----:R-:W-:Y:S05]  /*10fc0*/  @!P0 BRA `(.L_x_322) ;  /* 0xfffffffc00f08947 */ /* 0x002fea000383ffff */
[----:B------:R-:W-:Y:S05]  /*10fd0*/  BRA `(.L_x_347) ;  /* 0xfffffff400287947 */ /* 0x000fea000383ffff */
.L_x_323:
[----:B0-----:R0:W1:Y:S02]  /*10fe0*/  SYNCS.PHASECHK.TRANS64.TRYWAIT P0, [R9+URZ], R4 ;  /* 0x00000004090075a7 */ /* 0x001064000800017f */
[----:B-1----:R-:W-:Y:S05]  /*10ff0*/  @!P0 NANOSLEEP.SYNCS 0x989680 ;  /* 0x009896800000895d */ /* 0x002fea0003900000 */
[----:B------:R-:W1:Y:S02]  /*11000*/  @!P0 SYNCS.PHASECHK.TRANS64 P0, [R9+URZ], R4 ;  /* 0x00000004090085a7 */ /* 0x000e64000800007f */
[----:B-1----:R-:W-:Y:S05]  /*11010*/  @!P0 BRA `(.L_x_323) ;  /* 0xfffffffc00f08947 */ /* 0x002fea000383ffff */
[----:B------:R-:W-:Y:S05]  /*11020*/  BRA `(.L_x_348) ;  /* 0xfffffff400387947 */ /* 0x000fea000383ffff */
.L_x_324:
[----:B0-----:R0:W1:Y:S02]  /*11030*/  SYNCS.PHASECHK.TRANS64.TRYWAIT P0, [R6+URZ], R5 ;  /* 0x00000005060075a7 */ /* 0x001064000800017f */
[----:B-1----:R-:W-:Y:S05]  /*11040*/  @!P0 NANOSLEEP.SYNCS 0x989680 ;  /* 0x009896800000895d */ /* 0x002fea0003900000 */
[----:B------:R-:W1:Y:S02]  /*11050*/  @!P0 SYNCS.PHASECHK.TRANS64 P0, [R6+URZ], R5 ;  /* 0x00000005060085a7 */ /* 0x000e64000800007f */
[----:B-1----:R-:W-:Y:S05]  /*11060*/  @!P0 BRA `(.L_x_324) ;  /* 0xfffffffc00f08947 */ /* 0x002fea000383ffff */
[----:B------:R-:W-:Y:S05]  /*11070*/  BRA `(.L_x_349) ;  /* 0xfffffff400487947 */ /* 0x000fea000383ffff */
.L_x_325:
[----:B0-----:R0:W1:Y:S02]  /*11080*/  SYNCS.PHASECHK.TRANS64.TRYWAIT P0, [R9+URZ], R4 ;  /* 0x00000004090075a7 */ /* 0x001064000800017f */
[----:B-1----:R-:W-:Y:S05]  /*11090*/  @!P0 NANOSLEEP.SYNCS 0x989680 ;  /* 0x009896800000895d */ /* 0x002fea0003900000 */
[----:B------:R-:W1:Y:S02]  /*110a0*/  @!P0 SYNCS.PHASECHK.TRANS64 P0, [R9+URZ], R4 ;  /* 0x00000004090085a7 */ /* 0x000e64000800007f */
[----:B-1----:R-:W-:Y:S05]  /*110b0*/  @!P0 BRA `(.L_x_325) ;  /* 0xfffffffc00f08947 */ /* 0x002fea000383ffff */
[----:B------:R-:W-:Y:S05]  /*110c0*/  BRA `(.L_x_350) ;  /* 0xfffffff400587947 */ /* 0x000fea000383ffff */
.L_x_326:
[----:B0-----:R0:W1:Y:S02]  /*110d0*/  SYNCS.PHASECHK.TRANS64.TRYWAIT P0, [R6+URZ], R5 ;  /* 0x00000005060075a7 */ /* 0x001064000800017f */
[----:B-1----:R-:W-:Y:S05]  /*110e0*/  @!P0 NANOSLEEP.SYNCS 0x989680 ;  /* 0x009896800000895d */ /* 0x002fea0003900000 */
[----:B------:R-:W1:Y:S02]  /*110f0*/  @!P0 SYNCS.PHASECHK.TRANS64 P0, [R6+URZ], R5 ;  /* 0x00000005060085a7 */ /* 0x000e64000800007f */
[----:B-1----:R-:W-:Y:S05]  /*11100*/  @!P0 BRA `(.L_x_326) ;  /* 0xfffffffc00f08947 */ /* 0x002fea000383ffff */
[----:B------:R-:W-:Y:S05]  /*11110*/  BRA `(.L_x_351) ;  /* 0xfffffff400687947 */ /* 0x000fea000383ffff */
.L_x_327:
[----:B0-----:R0:W1:Y:S02]  /*11120*/  SYNCS.PHASECHK.TRANS64.TRYWAIT P0, [R9+URZ], R4 ;  /* 0x00000004090075a7 */ /* 0x001064000800017f */
[----:B-1----:R-:W-:Y:S05]  /*11130*/  @!P0 NANOSLEEP.SYNCS 0x989680 ;  /* 0x009896800000895d */ /* 0x002fea0003900000 */
[----:B------:R-:W1:Y:S02]  /*11140*/  @!P0 SYNCS.PHASECHK.TRANS64 P0, [R9+URZ], R4 ;  /* 0x00000004090085a7 */ /* 0x000e64000800007f */
[----:B-1----:R-:W-:Y:S05]  /*11150*/  @!P0 BRA `(.L_x_327) ;  /* 0xfffffffc00f08947 */ /* 0x002fea000383ffff */
[----:B------:R-:W-:Y:S05]  /*11160*/  BRA `(.L_x_352) ;  /* 0xfffffff400787947 */ /* 0x000fea000383ffff */
.L_x_328:
[----:B0-----:R0:W1:Y:S02]  /*11170*/  SYNCS.PHASECHK.TRANS64.TRYWAIT P0, [R6+URZ], R5 ;  /* 0x00000005060075a7 */ /* 0x001064000800017f */
[----:B-1----:R-:W-:Y:S05]  /*11180*/  @!P0 NANOSLEEP.SYNCS 0x989680 ;  /* 0x009896800000895d */ /* 0x002fea0003900000 */
[----:B------:R-:W1:Y:S02]  /*11190*/  @!P0 SYNCS.PHASECHK.TRANS64 P0, [R6+URZ], R5 ;  /* 0x00000005060085a7 */ /* 0x000e64000800007f */
[----:B-1----:R-:W-:Y:S05]  /*111a0*/  @!P0 BRA `(.L_x_328) ;  /* 0xfffffffc00f08947 */ /* 0x002fea000383ffff */
[----:B------:R-:W-:Y:S05]  /*111b0*/  BRA `(.L_x_353) ;  /* 0xfffffff400887947 */ /* 0x000fea000383ffff */
.L_x_329:
[----:B0-----:R0:W1:Y:S02]  /*111c0*/  SYNCS.PHASECHK.TRANS64.TRYWAIT P0, [R9+URZ], R4 ;  /* 0x00000004090075a7 */ /* 0x001064000800017f */
[----:B-1----:R-:W-:Y:S05]  /*111d0*/  @!P0 NANOSLEEP.SYNCS 0x989680 ;  /* 0x009896800000895d */ /* 0x002fea0003900000 */
[----:B------:R-:W1:Y:S02]  /*111e0*/  @!P0 SYNCS.PHASECHK.TRANS64 P0, [R9+URZ], R4 ;  /* 0x00000004090085a7 */ /* 0x000e64000800007f */
[----:B-1----:R-:W-:Y:S05]  /*111f0*/  @!P0 BRA `(.L_x_329) ;  /* 0xfffffffc00f08947 */ /* 0x002fea000383ffff */
[----:B------:R-:W-:Y:S05]  /*11200*/  BRA `(.L_x_354) ;  /* 0xfffffff400987947 */ /* 0x000fea000383ffff */
.L_x_330:
[----:B0-----:R0:W1:Y:S02]  /*11210*/  SYNCS.PHASECHK.TRANS64.TRYWAIT P0, [R6+URZ], R5 ;  /* 0x00000005060075a7 */ /* 0x001064000800017f */
[----:B-1----:R-:W-:Y:S05]  /*11220*/  @!P0 NANOSLEEP.SYNCS 0x989680 ;  /* 0x009896800000895d */ /* 0x002fea0003900000 */
[----:B------:R-:W1:Y:S02]  /*11230*/  @!P0 SYNCS.PHASECHK.TRANS64 P0, [R6+URZ], R5 ;  /* 0x00000005060085a7 */ /* 0x000e64000800007f */
[----:B-1----:R-:W-:Y:S05]  /*11240*/  @!P0 BRA `(.L_x_330) ;  /* 0xfffffffc00f08947 */ /* 0x002fea000383ffff */
[----:B------:R-:W-:Y:S05]  /*11250*/  BRA `(.L_x_355) ;  /* 0xfffffff400a87947 */ /* 0x000fea000383ffff */
.L_x_331:
[----:B0-----:R0:W1:Y:S02]  /*11260*/  SYNCS.PHASECHK.TRANS64.TRYWAIT P0, [R9+URZ], R4 ;  /* 0x00000004090075a7 */ /* 0x001064000800017f */
[----:B-1----:R-:W-:Y:S05]  /*11270*/  @!P0 NANOSLEEP.SYNCS 0x989680 ;  /* 0x009896800000895d */ /* 0x002fea0003900000 */
[----:B------:R-:W1:Y:S02]  /*11280*/  @!P0 SYNCS.PHASECHK.TRANS64 P0, [R9+URZ], R4 ;  /* 0x00000004090085a7 */ /* 0x000e64000800007f */
[----:B-1----:R-:W-:Y:S05]  /*11290*/  @!P0 BRA `(.L_x_331) ;  /* 0xfffffffc00f08947 */ /* 0x002fea000383ffff */
[----:B------:R-:W-:Y:S05]  /*112a0*/  BRA `(.L_x_356) ;  /* 0xfffffff400b87947 */ /* 0x000fea000383ffff */
.L_x_332:
[----:B0-----:R0:W1:Y:S02]  /*112b0*/  SYNCS.PHASECHK.TRANS64.TRYWAIT P0, [R6+URZ], R5 ;  /* 0x00000005060075a7 */ /* 0x001064000800017f */
[----:B-1----:R-:W-:Y:S05]  /*112c0*/  @!P0 NANOSLEEP.SYNCS 0x989680 ;  /* 0x009896800000895d */ /* 0x002fea0003900000 */
[----:B------:R-:W1:Y:S02]  /*112d0*/  @!P0 SYNCS.PHASECHK.TRANS64 P0, [R6+URZ], R5 ;  /* 0x00000005060085a7 */ /* 0x000e64000800007f */
[----:B-1----:R-:W-:Y:S05]  /*112e0*/  @!P0 BRA `(.L_x_332) ;  /* 0xfffffffc00f08947 */ /* 0x002fea000383ffff */
[----:B------:R-:W-:Y:S05]  /*112f0*/  BRA `(.L_x_357) ;  /* 0xfffffff400c87947 */ /* 0x000fea000383ffff */
.L_x_333:
[----:B0-----:R0:W1:Y:S02]  /*11300*/  SYNCS.PHASECHK.TRANS64.TRYWAIT P0, [R9+URZ], R4 ;  /* 0x00000004090075a7 */ /* 0x001064000800017f */
[----:B-1----:R-:W-:Y:S05]  /*11310*/  @!P0 NANOSLEEP.SYNCS 0x989680 ;  /* 0x009896800000895d */ /* 0x002fea0003900000 */
[----:B------:R-:W1:Y:S02]  /*11320*/  @!P0 SYNCS.PHASECHK.TRANS64 P0, [R9+URZ], R4 ;  /* 0x00000004090085a7 */ /* 0x000e64000800007f */
[----:B-1----:R-:W-:Y:S05]  /*11330*/  @!P0 BRA `(.L_x_333) ;  /* 0xfffffffc00f08947 */ /* 0x002fea000383ffff */
[----:B------:R-:W-:Y:S05]  /*11340*/  BRA `(.L_x_358) ;  /* 0xfffffff400d87947 */ /* 0x000fea000383ffff */
.L_x_334:
[----:B0-----:R0:W1:Y:S02]  /*11350*/  SYNCS.PHASECHK.TRANS64.TRYWAIT P0, [R6+URZ], R5 ;  /* 0x00000005060075a7 */ /* 0x001064000800017f */
[----:B-1----:R-:W-:Y:S05]  /*11360*/  @!P0 NANOSLEEP.SYNCS 0x989680 ;  /* 0x009896800000895d */ /* 0x002fea0003900000 */
[----:B------:R-:W1:Y:S02]  /*11370*/  @!P0 SYNCS.PHASECHK.TRANS64 P0, [R6+URZ], R5 ;  /* 0x00000005060085a7 */ /* 0x000e64000800007f */
[----:B-1----:R-:W-:Y:S05]  /*11380*/  @!P0 BRA `(.L_x_334) ;  /* 0xfffffffc00f08947 */ /* 0x002fea000383ffff */
[----:B------:R-:W-:Y:S05]  /*11390*/  BRA `(.L_x_359) ;  /* 0xfffffff400e87947 */ /* 0x000fea000383ffff */
.L_x_335:
[----:B0-----:R0:W1:Y:S02]  /*113a0*/  SYNCS.PHASECHK.TRANS64.TRYWAIT P0, [R9+URZ], R4 ;  /* 0x00000004090075a7 */ /* 0x001064000800017f */
[----:B-1----:R-:W-:Y:S05]  /*113b0*/  @!P0 NANOSLEEP.SYNCS 0x989680 ;  /* 0x009896800000895d */ /* 0x002fea0003900000 */
[----:B------:R-:W1:Y:S02]  /*113c0*/  @!P0 SYNCS.PHASECHK.TRANS64 P0, [R9+URZ], R4 ;  /* 0x00000004090085a7 */ /* 0x000e64000800007f */
[----:B-1----:R-:W-:Y:S05]  /*113d0*/  @!P0 BRA `(.L_x_335) ;  /* 0xfffffffc00f08947 */ /* 0x002fea000383ffff */
[----:B------:R-:W-:Y:S05]  /*113e0*/  BRA `(.L_x_360) ;  /* 0xfffffff400f87947 */ /* 0x000fea000383ffff */
.L_x_336:
[----:B-1----:R1:W2:Y:S02]  /*113f0*/  SYNCS.PHASECHK.TRANS64.TRYWAIT P0, [R6+URZ], R5 ;  /* 0x00000005060075a7 */ /* 0x0022a4000800017f */
[----:B--2---:R-:W-:Y:S05]  /*11400*/  @!P0 NANOSLEEP.SYNCS 0x989680 ;  /* 0x009896800000895d */ /* 0x004fea0003900000 */
[----:B------:R-:W2:Y:S02]  /*11410*/  @!P0 SYNCS.PHASECHK.TRANS64 P0, [R6+URZ], R5 ;  /* 0x00000005060085a7 */ /* 0x000ea4000800007f */
[----:B--2---:R-:W-:Y:S05]  /*11420*/  @!P0 BRA `(.L_x_336) ;  /* 0xfffffffc00f08947 */ /* 0x004fea000383ffff */
[----:B------:R-:W-:Y:S05]  /*11430*/  BRA `(.L_x_361) ;  /* 0xfffffff800007947 */ /* 0x000fea000383ffff */
.L_x_362:
[----:B------:R-:W-:-:S00]  /*11440*/  BRA `(.L_x_362) ;  /* 0xfffffffc00fc7947 */ /* 0x000fc0000383ffff */
[----:B------:R-:W-:-:S00]  /*11450*/  NOP ;  /* 0x0000000000007918 */ /* 0x000fc00000000000 */
        /* <DEDUP_REMOVED lines=10> */
.L_x_363:


//--------------------- .nv.shared._ZN7cutlass13device_kernelINS_4gemm6kernel13GemmUniversalIN4cute5tupleIJiiiiEEENS1_10collective13CollectiveMmaINS1_37MainloopSm90TmaGmmaWarpSpecializedFP8ILi18ENS5_IJNS4_1CILi2EEESB_NSA_ILi1EEEEEENS1_35KernelTmaWarpSpecializedCooperativeEEENS5_IJNSA_ILi128EEENSA_ILi256EEENSA_ILi32EEEEEENS_12float_e5m2_tENS5_IJlSC_lEEESK_SL_NS4_8TiledMMAINS4_8MMA_AtomIJNS4_4SM904GMMA31MMA_64x256x32_F32E5M2E5M2_SS_TNILNSP_7ScaleInE1ELSR_1EEEEEENS4_6LayoutINS5_IJSB_SC_SC_EEENS5_IJSC_NSA_ILi0EEESW_EEEEENS5_IJNS4_10UnderscoreESZ_SZ_EEEEENS4_23SM90_TMA_LOAD_MULTICASTENS4_14ComposedLayoutINS4_7SwizzleILi1ELi4ELi3EEENS4_18smem_ptr_flag_bitsILi8EEENSU_INS5_IJNSA_ILi8EEESI_EEENS5_IJSI_SC_EEEEEEEvNS4_8identityES12_S1C_vS1D_EENS_8epilogue10collective6detail29Sm90TmaWarpSpecializedAdapterINS1G_15DefaultEpilogueISK_SL_SL_NS1F_6thread17LinearCombinationISK_Li1EffLNS1K_9ScaleType4KindE0ELNS_15FloatRoundStyleE2ESK_EENS1_15EpilogueDefaultEEEEEvvEEEEvNT_6ParamsE --------------------------
	.section	.nv.shared._ZN7cutlass13device_kernelINS_4gemm6kernel13GemmUniversalIN4cute5tupleIJiiiiEEENS1_10collective13CollectiveMmaINS1_37MainloopSm90TmaGmmaWarpSpecializedFP8ILi18ENS5_IJNS4_1CILi2EEESB_NSA_ILi1EEEEEENS1_35KernelTmaWarpSpecializedCooperativeEEENS5_IJNSA_ILi128EEENSA_ILi256EEENSA_ILi32EEEEEENS_12float_e5m2_tENS5_IJlSC_lEEESK_SL_NS4_8TiledMMAINS4_8MMA_AtomIJNS4_4SM904GMMA31MMA_64x256x32_F32E5M2E5M2_SS_TNILNSP_7ScaleInE1ELSR_1EEEEEENS4_6LayoutINS5_IJSB_SC_SC_EEENS5_IJSC_NSA_ILi0EEESW_EEEEENS5_IJNS4_10UnderscoreESZ_SZ_EEEEENS4_23SM90_TMA_LOAD_MULTICASTENS4_14ComposedLayoutINS4_7SwizzleILi1ELi4ELi3EEENS4_18smem_ptr_flag_bitsILi8EEENSU_INS5_IJNSA_ILi8EEESI_EEENS5_IJSI_SC_EEEEEEEvNS4_8identityES12_S1C_vS1D_EENS_8epilogue10collective6detail29Sm90TmaWarpSpecializedAdapterINS1G_15DefaultEpilogueISK_SL_SL_NS1F_6thread17LinearCombinationISK_Li1EffLNS1K_9ScaleType4KindE0ELNS_15FloatRoundStyleE2ESK_EENS1_15EpilogueDefaultEEEEEvvEEEEvNT_6ParamsE,"aw",@nobits
	.sectionflags	@""
	.align	16
	.zero		1024


//--------------------- .nv.shared.reserved.0     --------------------------
	.section	.nv.shared.reserved.0,"aw",@nobits
	.weak		__nv_reservedSMEM_offset_0_alias
	.size		__nv_reservedSMEM_offset_0_alias, 0, 0
	.other		__nv_reservedSMEM_offset_0_alias,@"STO_CUDA_RESERVED_SHARED STV_DEFAULT"
__nv_reservedSMEM_offset_0_alias:
	.zero		0


//--------------------- .nv.global                --------------------------
	.section	.nv.global,"aw",@nobits
.nv.global:
	.type		_ZN40_INTERNAL_b2844a4a_4_k_cu_cba915e0_232354cute1_E,@object
	.size		_ZN40_INTERNAL_b2844a4a_4_k_cu_cba915e0_232354cute1_E,(_ZN40_INTERNAL_b2844a4a_4_k_cu_cba915e0_232354cuda3std3__45__cpo6cbeginE - _ZN40_INTERNAL_b2844a4a_4_k_cu_cba915e0_232354cute1_E)
_ZN40_INTERNAL_b2844a4a_4_k_cu_cba915e0_232354cute1_E:
	.zero		1
	.type		_ZN40_INTERNAL_b2844a4a_4_k_cu_cba915e0_232354cuda3std3__45__cpo6cbeginE,@object
	.size		_ZN40_INTERNAL_b2844a4a_4_k_cu_cba915e0_232354cuda3std3__45__cpo6cbeginE,(_ZN40_INTERNAL_b2844a4a_4_k_cu_cba915e0_232354cuda3std3__48in_placeE - _ZN40_INTERNAL_b2844a4a_4_k_cu_cba915e0_232354cuda3std3__45__cpo6cbeginE)
_ZN40_INTERNAL_b2844a4a_4_k_cu_cba915e0_232354cuda3std3__45__cpo6cbeginE:
	.zero		1
	.type		_ZN40_INTERNAL_b2844a4a_4_k_cu_cba915e0_232354cuda3std3__48in_placeE,@object
	.size		_ZN40_INTERNAL_b2844a4a_4_k_cu_cba915e0_232354cuda3std3__48in_placeE,(_ZN40_INTERNAL_b2844a4a_4_k_cu_cba915e0_232354cuda3std6ranges3__45__cpo9iter_moveE - _ZN40_INTERNAL_b2844a4a_4_k_cu_cba915e0_232354cuda3std3__48in_placeE)
_ZN40_INTERNAL_b2844a4a_4_k_cu_cba915e0_232354cuda3std3__48in_placeE:
	.zero		1
	.type		_ZN40_INTERNAL_b2844a4a_4_k_cu_cba915e0_232354cuda3std6ranges3__45__cpo9iter_moveE,@object
	.size		_ZN40_INTERNAL_b2844a4a_4_k_cu_cba915e0_232354cuda3std6ranges3__45__cpo9iter_moveE,(_ZN40_INTERNAL_b2844a4a_4_k_cu_cba915e0_232354cuda3std3__45__cpo5beginE - _ZN40_INTERNAL_b2844a4a_4_k_cu_cba915e0_232354cuda3std6ranges3__45__cpo9iter_moveE)
_ZN40_INTERNAL_b2844a4a_4_k_cu_cba915e0_232354cuda3std6ranges3__45__cpo9iter_moveE:
	.zero		1
	.type		_ZN40_INTERNAL_b2844a4a_4_k_cu_cba915e0_232354cuda3std3__45__cpo5beginE,@object
	.size		_ZN40_INTERNAL_b2844a4a_4_k_cu_cba915e0_232354cuda3std3__45__cpo5beginE,(_ZN40_INTERNAL_b2844a4a_4_k_cu_cba915e0_232354cuda3std3__442_GLOBAL__N__b2844a4a_4_k_cu_cba915e0_232356ignoreE - _ZN40_INTERNAL_b2844a4a_4_k_cu_cba915e0_232354cuda3std3__45__cpo5beginE)
_ZN40_INTERNAL_b2844a4a_4_k_cu_cba915e0_232354cuda3std3__45__cpo5beginE:
	.zero		1
	.type		_ZN40_INTERNAL_b2844a4a_4_k_cu_cba915e0_232354cuda3std3__442_GLOBAL__N__b2844a4a_4_k_cu_cba915e0_232356ignoreE,@object
	.size		_ZN40_INTERNAL_b2844a4a_4_k_cu_cba915e0_232354cuda3std3__442_GLOBAL__N__b2844a4a_4_k_cu_cba915e0_232356ignoreE,(_ZN40_INTERNAL_b2844a4a_4_k_cu_cba915e0_232354cute7productE - _ZN40_INTERNAL_b2844a4a_4_k_cu_cba915e0_232354cuda3std3__442_GLOBAL__N__b2844a4a_4_k_cu_cba915e0_232356ignoreE)
_ZN40_INTERNAL_b2844a4a_4_k_cu_cba915e0_232354cuda3std3__442_GLOBAL__N__b2844a4a_4_k_cu_cba915e0_232356ignoreE:
	.zero		1
	.type		_ZN40_INTERNAL_b2844a4a_4_k_cu_cba915e0_232354cute7productE,@object
	.size		_ZN40_INTERNAL_b2844a4a_4_k_cu_cba915e0_232354cute7productE,(_ZN40_INTERNAL_b2844a4a_4_k_cu_cba915e0_232354cuda3std3__45__cpo3endE - _ZN40_INTERNAL_b2844a4a_4_k_cu_cba915e0_232354cute7productE)
_ZN40_INTERNAL_b2844a4a_4_k_cu_cba915e0_232354cute7productE:
	.zero		1
	.type		_ZN40_INTERNAL_b2844a4a_4_k_cu_cba915e0_232354cuda3std3__45__cpo3endE,@object
	.size		_ZN40_INTERNAL_b2844a4a_4_k_cu_cba915e0_232354cuda3std3__45__cpo3endE,(_ZN40_INTERNAL_b2844a4a_4_k_cu_cba915e0_232354cuda3std3__419piecewise_constructE - _ZN40_INTERNAL_b2844a4a_4_k_cu_cba915e0_232354cuda3std3__45__cpo3endE)
_ZN40_INTERNAL_b2844a4a_4_k_cu_cba915e0_232354cuda3std3__45__cpo3endE:
	.zero		1
	.type		_ZN40_INTERNAL_b2844a4a_4_k_cu_cba915e0_232354cuda3std3__419piecewise_constructE,@object
	.size		_ZN40_INTERNAL_b2844a4a_4_k_cu_cba915e0_232354cuda3std3__419piecewise_constructE,(_ZN40_INTERNAL_b2844a4a_4_k_cu_cba915e0_232354cuda3std3__45__cpo4cendE - _ZN40_INTERNAL_b2844a4a_4_k_cu_cba915e0_232354cuda3std3__419piecewise_constructE)
_ZN40_INTERNAL_b2844a4a_4_k_cu_cba915e0_232354cuda3std3__419piecewise_constructE:
	.zero		1
	.type		_ZN40_INTERNAL_b2844a4a_4_k_cu_cba915e0_232354cuda3std3__45__cpo4cendE,@object
	.size		_ZN40_INTERNAL_b2844a4a_4_k_cu_cba915e0_232354cuda3std3__45__cpo4cendE,(_ZN40_INTERNAL_b2844a4a_4_k_cu_cba915e0_232354cuda3std6ranges3__45__cpo4swapE - _ZN40_INTERNAL_b2844a4a_4_k_cu_cba915e0_232354cuda3std3__45__cpo4cendE)
_ZN40_INTERNAL_b2844a4a_4_k_cu_cba915e0_232354cuda3std3__45__cpo4cendE:
	.zero		1
	.type		_ZN40_INTERNAL_b2844a4a_4_k_cu_cba915e0_232354cuda3std6ranges3__45__cpo4swapE,@object
	.size		_ZN40_INTERNAL_b2844a4a_4_k_cu_cba915e0_232354cuda3std6ranges3__45__cpo4swapE,(.L_7 - _ZN40_INTERNAL_b2844a4a_4_k_cu_cba915e0_232354cuda3std6ranges3__45__cpo4swapE)
_ZN40_INTERNAL_b2844a4a_4_k_cu_cba915e0_232354cuda3std6ranges3__45__cpo4swapE:
	.zero		1
.L_7:


//--------------------- .nv.constant0._ZN7cutlass13device_kernelINS_4gemm6kernel13GemmUniversalIN4cute5tupleIJiiiiEEENS1_10collective13CollectiveMmaINS1_37MainloopSm90TmaGmmaWarpSpecializedFP8ILi18ENS5_IJNS4_1CILi2EEESB_NSA_ILi1EEEEEENS1_35KernelTmaWarpSpecializedCooperativeEEENS5_IJNSA_ILi128EEENSA_ILi256EEENSA_ILi32EEEEEENS_12float_e5m2_tENS5_IJlSC_lEEESK_SL_NS4_8TiledMMAINS4_8MMA_AtomIJNS4_4SM904GMMA31MMA_64x256x32_F32E5M2E5M2_SS_TNILNSP_7ScaleInE1ELSR_1EEEEEENS4_6LayoutINS5_IJSB_SC_SC_EEENS5_IJSC_NSA_ILi0EEESW_EEEEENS5_IJNS4_10UnderscoreESZ_SZ_EEEEENS4_23SM90_TMA_LOAD_MULTICASTENS4_14ComposedLayoutINS4_7SwizzleILi1ELi4ELi3EEENS4_18smem_ptr_flag_bitsILi8EEENSU_INS5_IJNSA_ILi8EEESI_EEENS5_IJSI_SC_EEEEEEEvNS4_8identityES12_S1C_vS1D_EENS_8epilogue10collective6detail29Sm90TmaWarpSpecializedAdapterINS1G_15DefaultEpilogueISK_SL_SL_NS1F_6thread17LinearCombinationISK_Li1EffLNS1K_9ScaleType4KindE0ELNS_15FloatRoundStyleE2ESK_EENS1_15EpilogueDefaultEEEEEvvEEEEvNT_6ParamsE --------------------------
	.section	.nv.constant0._ZN7cutlass13device_kernelINS_4gemm6kernel13GemmUniversalIN4cute5tupleIJiiiiEEENS1_10collective13CollectiveMmaINS1_37MainloopSm90TmaGmmaWarpSpecializedFP8ILi18ENS5_IJNS4_1CILi2EEESB_NSA_ILi1EEEEEENS1_35KernelTmaWarpSpecializedCooperativeEEENS5_IJNSA_ILi128EEENSA_ILi256EEENSA_ILi32EEEEEENS_12float_e5m2_tENS5_IJlSC_lEEESK_SL_NS4_8TiledMMAINS4_8MMA_AtomIJNS4_4SM904GMMA31MMA_64x256x32_F32E5M2E5M2_SS_TNILNSP_7ScaleInE1ELSR_1EEEEEENS4_6LayoutINS5_IJSB_SC_SC_EEENS5_IJSC_NSA_ILi0EEESW_EEEEENS5_IJNS4_10UnderscoreESZ_SZ_EEEEENS4_23SM90_TMA_LOAD_MULTICASTENS4_14ComposedLayoutINS4_7SwizzleILi1ELi4ELi3EEENS4_18smem_ptr_flag_bitsILi8EEENSU_INS5_IJNSA_ILi8EEESI_EEENS5_IJSI_SC_EEEEEEEvNS4_8identityES12_S1C_vS1D_EENS_8epilogue10collective6detail29Sm90TmaWarpSpecializedAdapterINS1G_15DefaultEpilogueISK_SL_SL_NS1F_6thread17LinearCombinationISK_Li1EffLNS1K_9ScaleType4KindE0ELNS_15FloatRoundStyleE2ESK_EENS1_15EpilogueDefaultEEEEEvvEEEEvNT_6ParamsE,"a",@progbits
	.sectionflags	@""
	.align	4
.nv.constant0._ZN7cutlass13device_kernelINS_4gemm6kernel13GemmUniversalIN4cute5tupleIJiiiiEEENS1_10collective13CollectiveMmaINS1_37MainloopSm90TmaGmmaWarpSpecializedFP8ILi18ENS5_IJNS4_1CILi2EEESB_NSA_ILi1EEEEEENS1_35KernelTmaWarpSpecializedCooperativeEEENS5_IJNSA_ILi128EEENSA_ILi256EEENSA_ILi32EEEEEENS_12float_e5m2_tENS5_IJlSC_lEEESK_SL_NS4_8TiledMMAINS4_8MMA_AtomIJNS4_4SM904GMMA31MMA_64x256x32_F32E5M2E5M2_SS_TNILNSP_7ScaleInE1ELSR_1EEEEEENS4_6LayoutINS5_IJSB_SC_SC_EEENS5_IJSC_NSA_ILi0EEESW_EEEEENS5_IJNS4_10UnderscoreESZ_SZ_EEEEENS4_23SM90_TMA_LOAD_MULTICASTENS4_14ComposedLayoutINS4_7SwizzleILi1ELi4ELi3EEENS4_18smem_ptr_flag_bitsILi8EEENSU_INS5_IJNSA_ILi8EEESI_EEENS5_IJSI_SC_EEEEEEEvNS4_8identityES12_S1C_vS1D_EENS_8epilogue10collective6detail29Sm90TmaWarpSpecializedAdapterINS1G_15DefaultEpilogueISK_SL_SL_NS1F_6thread17LinearCombinationISK_Li1EffLNS1K_9ScaleType4KindE0ELNS_15FloatRoundStyleE2ESK_EENS1_15EpilogueDefaultEEEEEvvEEEEvNT_6ParamsE:
	.zero		1664


//--------------------- SYMBOLS --------------------------

	.type		.nv.reservedSmem.offset0,@object
	.size		.nv.reservedSmem.offset0,0x4
